//
// Generated by NVIDIA NVVM Compiler
//
// Compiler Build ID: CL-36424714
// Cuda compilation tools, release 13.0, V13.0.88
// Based on NVVM 20.0.0
//

.version 9.0
.target sm_100
.address_size 64

	// .globl	sobelAndSuppression
.extern .func  (.param .b32 func_retval0) vprintf
(
	.param .b64 vprintf_param_0,
	.param .b64 vprintf_param_1
)
;
// _ZZ19sobelAndSuppressionE5cache has been demoted
// _ZZ20nonMaximalSupressionE9cacheMagn has been demoted
// _ZZ6oneBfsE5cache has been demoted
.global .align 1 .b8 $str[28] = {77, 97, 103, 110, 105, 116, 117, 100, 101, 61, 37, 100, 32, 120, 61, 37, 102, 32, 97, 110, 103, 108, 101, 61, 37, 102, 10};

.visible .entry sobelAndSuppression(
	.param .u64 .ptr .align 1 sobelAndSuppression_param_0,
	.param .u64 .ptr .align 1 sobelAndSuppression_param_1,
	.param .u64 .ptr .align 1 sobelAndSuppression_param_2
)
{
	.local .align 8 .b8 	__local_depot0[24];
	.reg .b64 	%SP;
	.reg .b64 	%SPL;
	.reg .pred 	%p<64>;
	.reg .b32 	%r<108>;
	.reg .b32 	%f<36>;
	.reg .b64 	%rd<40>;
	.reg .b64 	%fd<5>;
	// demoted variable
	.shared .align 4 .b8 _ZZ19sobelAndSuppressionE5cache[8704];
	mov.u64 	%SPL, __local_depot0;
	cvta.local.u64 	%SP, %SPL;
	ld.param.u64 	%rd6, [sobelAndSuppression_param_0];
	ld.param.u64 	%rd4, [sobelAndSuppression_param_1];
	ld.param.u64 	%rd5, [sobelAndSuppression_param_2];
	cvta.to.global.u64 	%rd1, %rd6;
	mov.u32 	%r32, %nctaid.x;
	shl.b32 	%r1, %r32, 5;
	mov.u32 	%r33, %nctaid.y;
	shl.b32 	%r2, %r33, 5;
	mov.u32 	%r34, %ctaid.x;
	shl.b32 	%r35, %r34, 5;
	mov.u32 	%r3, %tid.x;
	add.s32 	%r4, %r35, %r3;
	mov.u32 	%r36, %ctaid.y;
	shl.b32 	%r37, %r36, 5;
	mov.u32 	%r5, %tid.y;
	add.s32 	%r6, %r37, %r5;
	mul.lo.s32 	%r7, %r6, %r1;
	add.s32 	%r8, %r7, %r4;
	mul.wide.s32 	%rd7, %r8, 4;
	add.s64 	%rd2, %rd1, %rd7;
	ld.global.u32 	%r38, [%rd2];
	shl.b32 	%r39, %r5, 8;
	mov.u32 	%r40, _ZZ19sobelAndSuppressionE5cache;
	add.s32 	%r9, %r40, %r39;
	add.s32 	%r10, %r9, 256;
	shl.b32 	%r41, %r3, 2;
	add.s32 	%r11, %r10, %r41;
	st.shared.u32 	[%r11+4], %r38;
	or.b32  	%r12, %r3, %r5;
	setp.ne.s32 	%p1, %r12, 0;
	@%p1 bra 	$L__BB0_5;
	setp.lt.s32 	%p2, %r4, 1;
	setp.gt.s32 	%p3, %r4, %r1;
	or.pred  	%p4, %p2, %p3;
	@%p4 bra 	$L__BB0_4;
	add.s32 	%r45, %r6, -1;
	setp.eq.s32 	%p5, %r6, 0;
	setp.ge.u32 	%p6, %r45, %r2;
	or.pred  	%p7, %p5, %p6;
	@%p7 bra 	$L__BB0_4;
	sub.s32 	%r47, %r7, %r1;
	cvt.s64.s32 	%rd8, %r47;
	cvt.u64.u32 	%rd9, %r4;
	add.s64 	%rd10, %rd9, %rd8;
	shl.b64 	%rd11, %rd10, 2;
	add.s64 	%rd12, %rd1, %rd11;
	ld.global.u32 	%r98, [%rd12+-4];
$L__BB0_4:
	st.shared.u32 	[%r11+-256], %r98;
$L__BB0_5:
	setp.ne.s32 	%p8, %r3, 0;
	setp.ne.s32 	%p9, %r5, 31;
	or.pred  	%p10, %p8, %p9;
	@%p10 bra 	$L__BB0_9;
	add.s32 	%r49, %r6, 1;
	setp.lt.s32 	%p11, %r4, 1;
	setp.gt.s32 	%p12, %r4, %r1;
	or.pred  	%p13, %p11, %p12;
	setp.ge.u32 	%p14, %r49, %r2;
	or.pred  	%p15, %p13, %p14;
	@%p15 bra 	$L__BB0_8;
	add.s32 	%r51, %r7, %r1;
	cvt.s64.s32 	%rd13, %r51;
	cvt.u64.u32 	%rd14, %r4;
	add.s64 	%rd15, %rd14, %rd13;
	shl.b64 	%rd16, %rd15, 2;
	add.s64 	%rd17, %rd1, %rd16;
	ld.global.u32 	%r98, [%rd17+-4];
$L__BB0_8:
	st.shared.u32 	[_ZZ19sobelAndSuppressionE5cache+8448], %r98;
$L__BB0_9:
	setp.ne.s32 	%p16, %r3, 31;
	setp.ne.s32 	%p17, %r5, 0;
	or.pred  	%p18, %p16, %p17;
	@%p18 bra 	$L__BB0_14;
	add.s32 	%r64, %r4, 1;
	setp.lt.s32 	%p34, %r4, -1;
	setp.ge.s32 	%p35, %r64, %r1;
	or.pred  	%p36, %p34, %p35;
	@%p36 bra 	$L__BB0_13;
	add.s32 	%r66, %r6, -1;
	setp.eq.s32 	%p37, %r6, 0;
	setp.ge.u32 	%p38, %r66, %r2;
	or.pred  	%p39, %p37, %p38;
	@%p39 bra 	$L__BB0_13;
	sub.s32 	%r68, %r7, %r1;
	cvt.s64.s32 	%rd25, %r68;
	cvt.s64.s32 	%rd26, %r4;
	add.s64 	%rd27, %rd25, %rd26;
	shl.b64 	%rd28, %rd27, 2;
	add.s64 	%rd29, %rd1, %rd28;
	ld.global.u32 	%r98, [%rd29+4];
$L__BB0_13:
	st.shared.u32 	[_ZZ19sobelAndSuppressionE5cache+132], %r98;
	bra.uni 	$L__BB0_19;
$L__BB0_14:
	setp.ne.s32 	%p19, %r3, 31;
	setp.ne.s32 	%p20, %r5, 31;
	or.pred  	%p21, %p19, %p20;
	@%p21 bra 	$L__BB0_18;
	add.s32 	%r52, %r4, 1;
	add.s32 	%r54, %r6, -1;
	setp.lt.s32 	%p24, %r4, -1;
	setp.ge.s32 	%p25, %r52, %r1;
	or.pred  	%p26, %p24, %p25;
	setp.ge.u32 	%p27, %r54, %r2;
	or.pred  	%p28, %p26, %p27;
	@%p28 bra 	$L__BB0_17;
	sub.s32 	%r56, %r7, %r1;
	cvt.s64.s32 	%rd18, %r56;
	cvt.s64.s32 	%rd19, %r4;
	add.s64 	%rd20, %rd18, %rd19;
	shl.b64 	%rd21, %rd20, 2;
	add.s64 	%rd22, %rd1, %rd21;
	ld.global.u32 	%r98, [%rd22+4];
$L__BB0_17:
	st.shared.u32 	[_ZZ19sobelAndSuppressionE5cache+8580], %r98;
	bra.uni 	$L__BB0_24;
$L__BB0_18:
	setp.ne.s32 	%p22, %r5, 0;
	@%p22 bra 	$L__BB0_23;
$L__BB0_19:
	setp.lt.s32 	%p40, %r4, 0;
	setp.ge.s32 	%p41, %r4, %r1;
	or.pred  	%p42, %p40, %p41;
	mov.b32 	%r104, 0;
	@%p42 bra 	$L__BB0_22;
	add.s32 	%r72, %r6, -1;
	setp.eq.s32 	%p43, %r6, 0;
	setp.ge.u32 	%p44, %r72, %r2;
	or.pred  	%p45, %p43, %p44;
	@%p45 bra 	$L__BB0_22;
	sub.s32 	%r74, %r7, %r1;
	add.s32 	%r75, %r74, %r4;
	mul.wide.s32 	%rd30, %r75, 4;
	add.s64 	%rd31, %rd1, %rd30;
	ld.global.u32 	%r104, [%rd31];
$L__BB0_22:
	add.s32 	%r78, %r40, %r41;
	st.shared.u32 	[%r78+4], %r104;
	bra.uni 	$L__BB0_27;
$L__BB0_23:
	setp.ne.s32 	%p23, %r5, 31;
	@%p23 bra 	$L__BB0_27;
$L__BB0_24:
	add.s32 	%r59, %r6, 1;
	setp.lt.s32 	%p29, %r4, 0;
	setp.ge.s32 	%p30, %r4, %r1;
	or.pred  	%p31, %p29, %p30;
	setp.ge.u32 	%p32, %r59, %r2;
	mov.b32 	%r105, 0;
	or.pred  	%p33, %p31, %p32;
	@%p33 bra 	$L__BB0_26;
	mul.wide.s32 	%rd23, %r1, 4;
	add.s64 	%rd24, %rd2, %rd23;
	ld.global.u32 	%r105, [%rd24];
$L__BB0_26:
	add.s32 	%r63, %r40, %r41;
	st.shared.u32 	[%r63+8452], %r105;
$L__BB0_27:
	setp.ne.s32 	%p46, %r3, 0;
	@%p46 bra 	$L__BB0_31;
	setp.lt.s32 	%p53, %r4, 1;
	setp.gt.s32 	%p54, %r4, %r1;
	or.pred  	%p55, %p53, %p54;
	setp.ge.u32 	%p56, %r6, %r2;
	mov.b32 	%r106, 0;
	or.pred  	%p57, %p55, %p56;
	@%p57 bra 	$L__BB0_30;
	ld.global.u32 	%r106, [%rd2+-4];
$L__BB0_30:
	st.shared.u32 	[%r10], %r106;
	bra.uni 	$L__BB0_35;
$L__BB0_31:
	setp.ne.s32 	%p47, %r3, 31;
	@%p47 bra 	$L__BB0_35;
	add.s32 	%r80, %r4, 1;
	setp.lt.s32 	%p48, %r4, -1;
	setp.ge.s32 	%p49, %r80, %r1;
	or.pred  	%p50, %p48, %p49;
	setp.ge.u32 	%p51, %r6, %r2;
	mov.b32 	%r107, 0;
	or.pred  	%p52, %p50, %p51;
	@%p52 bra 	$L__BB0_34;
	ld.global.u32 	%r107, [%rd2+4];
$L__BB0_34:
	st.shared.u32 	[%r9+388], %r107;
$L__BB0_35:
	setp.ne.s32 	%p58, %r12, 0;
	bar.sync 	0;
	ld.shared.u32 	%r86, [%r11];
	ld.shared.u32 	%r87, [%r11+8];
	sub.s32 	%r88, %r86, %r87;
	abs.s32 	%r89, %r88;
	ld.shared.u32 	%r90, [%r11+260];
	ld.shared.u32 	%r91, [%r11+-252];
	sub.s32 	%r92, %r90, %r91;
	abs.s32 	%r93, %r92;
	add.s32 	%r94, %r93, %r89;
	cvta.to.global.u64 	%rd32, %rd4;
	add.s64 	%rd3, %rd32, %rd7;
	st.global.u32 	[%rd3], %r94;
	cvt.rn.f32.s32 	%f1, %r92;
	cvt.rn.f32.s32 	%f2, %r88;
	abs.f32 	%f4, %f2;
	abs.f32 	%f5, %f1;
	setp.gt.f32 	%p59, %f5, %f4;
	selp.f32 	%f6, %f5, %f4, %p59;
	selp.f32 	%f7, %f4, %f5, %p59;
	div.rn.f32 	%f8, %f7, %f6;
	mul.f32 	%f9, %f8, %f8;
	fma.rn.f32 	%f10, %f9, 0f3B33710B, 0fBC807748;
	fma.rn.f32 	%f11, %f10, %f9, 0f3D2CDAB2;
	fma.rn.f32 	%f12, %f11, %f9, 0fBD992D10;
	fma.rn.f32 	%f13, %f12, %f9, 0f3DD9EA6C;
	fma.rn.f32 	%f14, %f13, %f9, 0fBE117CB1;
	fma.rn.f32 	%f15, %f14, %f9, 0f3E4CBCE0;
	fma.rn.f32 	%f16, %f15, %f9, 0fBEAAAA7D;
	mul.f32 	%f17, %f9, %f16;
	fma.rn.f32 	%f18, %f17, %f8, %f8;
	neg.f32 	%f19, %f18;
	fma.rn.f32 	%f20, 0f3F6EE581, 0f3FD774EB, %f19;
	selp.f32 	%f21, %f20, %f18, %p59;
	selp.f32 	%f22, 0f3F6EE581, 0f3FEEE581, %p59;
	selp.f32 	%f23, %f18, %f19, %p59;
	fma.rn.f32 	%f24, %f22, 0f3FD774EB, %f23;
	setp.lt.s32 	%p60, %r88, 0;
	selp.f32 	%f25, %f24, %f21, %p60;
	add.f32 	%f26, %f4, %f5;
	setp.eq.f32 	%p61, %f6, 0f00000000;
	selp.f32 	%f27, 0f40490FDB, 0f00000000, %p60;
	setp.eq.f32 	%p62, %f4, %f5;
	selp.f32 	%f28, 0f4016CBE4, 0f3F490FDB, %p60;
	selp.f32 	%f29, %f28, %f25, %p62;
	selp.f32 	%f30, %f27, %f29, %p61;
	abs.f32 	%f31, %f26;
	setp.nan.f32 	%p63, %f31, %f31;
	copysign.f32 	%f32, %f1, %f30;
	selp.f32 	%f33, %f26, %f32, %p63;
	mul.f32 	%f34, %f33, 0f43340000;
	cvt.f64.f32 	%fd1, %f34;
	div.rn.f64 	%fd2, %fd1, 0d400921FB53C8D4F1;
	cvt.rn.f32.f64 	%f3, %fd2;
	cvta.to.global.u64 	%rd34, %rd5;
	add.s64 	%rd35, %rd34, %rd7;
	st.global.f32 	[%rd35], %f3;
	@%p58 bra 	$L__BB0_37;
	add.u64 	%rd36, %SP, 0;
	add.u64 	%rd37, %SPL, 0;
	ld.global.u32 	%r95, [%rd3];
	div.rn.f32 	%f35, %f2, %f1;
	cvt.f64.f32 	%fd3, %f35;
	cvt.f64.f32 	%fd4, %f3;
	st.local.u32 	[%rd37], %r95;
	st.local.f64 	[%rd37+8], %fd3;
	st.local.f64 	[%rd37+16], %fd4;
	mov.u64 	%rd38, $str;
	cvta.global.u64 	%rd39, %rd38;
	{ // callseq 0, 0
	.param .b64 param0;
	st.param.b64 	[param0], %rd39;
	.param .b64 param1;
	st.param.b64 	[param1], %rd36;
	.param .b32 retval0;
	call.uni (retval0), 
	vprintf, 
	(
	param0, 
	param1
	);
	ld.param.b32 	%r96, [retval0];
	} // callseq 0
$L__BB0_37:
	ret;

}
	// .globl	nonMaximalSupression
.visible .entry nonMaximalSupression(
	.param .u64 .ptr .align 1 nonMaximalSupression_param_0,
	.param .u64 .ptr .align 1 nonMaximalSupression_param_1,
	.param .u64 .ptr .align 1 nonMaximalSupression_param_2
)
{
	.reg .pred 	%p<91>;
	.reg .b32 	%r<109>;
	.reg .b32 	%f<4>;
	.reg .b64 	%rd<36>;
	// demoted variable
	.shared .align 4 .b8 _ZZ20nonMaximalSupressionE9cacheMagn[8704];
	ld.param.u64 	%rd6, [nonMaximalSupression_param_0];
	ld.param.u64 	%rd4, [nonMaximalSupression_param_1];
	ld.param.u64 	%rd5, [nonMaximalSupression_param_2];
	cvta.to.global.u64 	%rd1, %rd6;
	mov.u32 	%r32, %nctaid.x;
	shl.b32 	%r1, %r32, 5;
	mov.u32 	%r33, %nctaid.y;
	shl.b32 	%r2, %r33, 5;
	mov.u32 	%r34, %ctaid.x;
	shl.b32 	%r35, %r34, 5;
	mov.u32 	%r3, %tid.x;
	add.s32 	%r4, %r35, %r3;
	mov.u32 	%r36, %ctaid.y;
	shl.b32 	%r37, %r36, 5;
	mov.u32 	%r5, %tid.y;
	add.s32 	%r6, %r37, %r5;
	mul.lo.s32 	%r7, %r6, %r1;
	add.s32 	%r8, %r7, %r4;
	mul.wide.s32 	%rd7, %r8, 4;
	add.s64 	%rd2, %rd1, %rd7;
	ld.global.u32 	%r38, [%rd2];
	shl.b32 	%r39, %r5, 8;
	mov.u32 	%r40, _ZZ20nonMaximalSupressionE9cacheMagn;
	add.s32 	%r9, %r40, %r39;
	add.s32 	%r10, %r9, 256;
	shl.b32 	%r41, %r3, 2;
	add.s32 	%r11, %r10, %r41;
	st.shared.u32 	[%r11+4], %r38;
	or.b32  	%r42, %r3, %r5;
	setp.ne.s32 	%p1, %r42, 0;
	@%p1 bra 	$L__BB1_5;
	setp.lt.s32 	%p2, %r4, 1;
	setp.gt.s32 	%p3, %r4, %r1;
	or.pred  	%p4, %p2, %p3;
	@%p4 bra 	$L__BB1_4;
	add.s32 	%r46, %r6, -1;
	setp.eq.s32 	%p5, %r6, 0;
	setp.ge.u32 	%p6, %r46, %r2;
	or.pred  	%p7, %p5, %p6;
	@%p7 bra 	$L__BB1_4;
	sub.s32 	%r48, %r7, %r1;
	cvt.s64.s32 	%rd8, %r48;
	cvt.u64.u32 	%rd9, %r4;
	add.s64 	%rd10, %rd9, %rd8;
	shl.b64 	%rd11, %rd10, 2;
	add.s64 	%rd12, %rd1, %rd11;
	ld.global.u32 	%r99, [%rd12+-4];
$L__BB1_4:
	st.shared.u32 	[%r11+-256], %r99;
$L__BB1_5:
	setp.ne.s32 	%p8, %r3, 0;
	setp.ne.s32 	%p9, %r5, 31;
	or.pred  	%p10, %p8, %p9;
	@%p10 bra 	$L__BB1_9;
	add.s32 	%r50, %r6, 1;
	setp.lt.s32 	%p11, %r4, 1;
	setp.gt.s32 	%p12, %r4, %r1;
	or.pred  	%p13, %p11, %p12;
	setp.ge.u32 	%p14, %r50, %r2;
	or.pred  	%p15, %p13, %p14;
	@%p15 bra 	$L__BB1_8;
	add.s32 	%r52, %r7, %r1;
	cvt.s64.s32 	%rd13, %r52;
	cvt.u64.u32 	%rd14, %r4;
	add.s64 	%rd15, %rd14, %rd13;
	shl.b64 	%rd16, %rd15, 2;
	add.s64 	%rd17, %rd1, %rd16;
	ld.global.u32 	%r99, [%rd17+-4];
$L__BB1_8:
	st.shared.u32 	[_ZZ20nonMaximalSupressionE9cacheMagn+8448], %r99;
$L__BB1_9:
	setp.ne.s32 	%p16, %r3, 31;
	setp.ne.s32 	%p17, %r5, 0;
	or.pred  	%p18, %p16, %p17;
	@%p18 bra 	$L__BB1_14;
	add.s32 	%r65, %r4, 1;
	setp.lt.s32 	%p34, %r4, -1;
	setp.ge.s32 	%p35, %r65, %r1;
	or.pred  	%p36, %p34, %p35;
	@%p36 bra 	$L__BB1_13;
	add.s32 	%r67, %r6, -1;
	setp.eq.s32 	%p37, %r6, 0;
	setp.ge.u32 	%p38, %r67, %r2;
	or.pred  	%p39, %p37, %p38;
	@%p39 bra 	$L__BB1_13;
	sub.s32 	%r69, %r7, %r1;
	cvt.s64.s32 	%rd25, %r69;
	cvt.s64.s32 	%rd26, %r4;
	add.s64 	%rd27, %rd25, %rd26;
	shl.b64 	%rd28, %rd27, 2;
	add.s64 	%rd29, %rd1, %rd28;
	ld.global.u32 	%r99, [%rd29+4];
$L__BB1_13:
	st.shared.u32 	[_ZZ20nonMaximalSupressionE9cacheMagn+132], %r99;
	bra.uni 	$L__BB1_19;
$L__BB1_14:
	setp.ne.s32 	%p19, %r3, 31;
	setp.ne.s32 	%p20, %r5, 31;
	or.pred  	%p21, %p19, %p20;
	@%p21 bra 	$L__BB1_18;
	add.s32 	%r53, %r4, 1;
	add.s32 	%r55, %r6, -1;
	setp.lt.s32 	%p24, %r4, -1;
	setp.ge.s32 	%p25, %r53, %r1;
	or.pred  	%p26, %p24, %p25;
	setp.ge.u32 	%p27, %r55, %r2;
	or.pred  	%p28, %p26, %p27;
	@%p28 bra 	$L__BB1_17;
	sub.s32 	%r57, %r7, %r1;
	cvt.s64.s32 	%rd18, %r57;
	cvt.s64.s32 	%rd19, %r4;
	add.s64 	%rd20, %rd18, %rd19;
	shl.b64 	%rd21, %rd20, 2;
	add.s64 	%rd22, %rd1, %rd21;
	ld.global.u32 	%r99, [%rd22+4];
$L__BB1_17:
	st.shared.u32 	[_ZZ20nonMaximalSupressionE9cacheMagn+8580], %r99;
	bra.uni 	$L__BB1_24;
$L__BB1_18:
	setp.ne.s32 	%p22, %r5, 0;
	@%p22 bra 	$L__BB1_23;
$L__BB1_19:
	setp.lt.s32 	%p40, %r4, 0;
	setp.ge.s32 	%p41, %r4, %r1;
	or.pred  	%p42, %p40, %p41;
	mov.b32 	%r105, 0;
	@%p42 bra 	$L__BB1_22;
	add.s32 	%r73, %r6, -1;
	setp.eq.s32 	%p43, %r6, 0;
	setp.ge.u32 	%p44, %r73, %r2;
	or.pred  	%p45, %p43, %p44;
	@%p45 bra 	$L__BB1_22;
	sub.s32 	%r75, %r7, %r1;
	add.s32 	%r76, %r75, %r4;
	mul.wide.s32 	%rd30, %r76, 4;
	add.s64 	%rd31, %rd1, %rd30;
	ld.global.u32 	%r105, [%rd31];
$L__BB1_22:
	add.s32 	%r79, %r40, %r41;
	st.shared.u32 	[%r79+4], %r105;
	bra.uni 	$L__BB1_27;
$L__BB1_23:
	setp.ne.s32 	%p23, %r5, 31;
	@%p23 bra 	$L__BB1_27;
$L__BB1_24:
	add.s32 	%r60, %r6, 1;
	setp.lt.s32 	%p29, %r4, 0;
	setp.ge.s32 	%p30, %r4, %r1;
	or.pred  	%p31, %p29, %p30;
	setp.ge.u32 	%p32, %r60, %r2;
	mov.b32 	%r106, 0;
	or.pred  	%p33, %p31, %p32;
	@%p33 bra 	$L__BB1_26;
	mul.wide.s32 	%rd23, %r1, 4;
	add.s64 	%rd24, %rd2, %rd23;
	ld.global.u32 	%r106, [%rd24];
$L__BB1_26:
	add.s32 	%r64, %r40, %r41;
	st.shared.u32 	[%r64+8452], %r106;
$L__BB1_27:
	setp.ne.s32 	%p46, %r3, 0;
	@%p46 bra 	$L__BB1_31;
	setp.lt.s32 	%p53, %r4, 1;
	setp.gt.s32 	%p54, %r4, %r1;
	or.pred  	%p55, %p53, %p54;
	setp.ge.u32 	%p56, %r6, %r2;
	mov.b32 	%r107, 0;
	or.pred  	%p57, %p55, %p56;
	@%p57 bra 	$L__BB1_30;
	ld.global.u32 	%r107, [%rd2+-4];
$L__BB1_30:
	st.shared.u32 	[%r10], %r107;
	bra.uni 	$L__BB1_35;
$L__BB1_31:
	setp.ne.s32 	%p47, %r3, 31;
	@%p47 bra 	$L__BB1_35;
	add.s32 	%r81, %r4, 1;
	setp.lt.s32 	%p48, %r4, -1;
	setp.ge.s32 	%p49, %r81, %r1;
	or.pred  	%p50, %p48, %p49;
	setp.ge.u32 	%p51, %r6, %r2;
	mov.b32 	%r108, 0;
	or.pred  	%p52, %p50, %p51;
	@%p52 bra 	$L__BB1_34;
	ld.global.u32 	%r108, [%rd2+4];
$L__BB1_34:
	st.shared.u32 	[%r9+388], %r108;
$L__BB1_35:
	bar.sync 	0;
	cvta.to.global.u64 	%rd32, %rd4;
	add.s64 	%rd34, %rd32, %rd7;
	ld.global.f32 	%f2, [%rd34];
	setp.lt.f32 	%p58, %f2, 0f00000000;
	add.f32 	%f3, %f2, 0f43B40000;
	selp.f32 	%f1, %f3, %f2, %p58;
	ld.shared.u32 	%r30, [%r11+4];
	cvta.to.global.u64 	%rd35, %rd5;
	add.s64 	%rd3, %rd35, %rd7;
	st.global.u32 	[%rd3], %r30;
	setp.ge.f32 	%p59, %f1, 0f43A8C000;
	setp.lt.f32 	%p60, %f1, 0f41B40000;
	or.pred  	%p61, %p59, %p60;
	@%p61 bra 	$L__BB1_37;
	setp.ltu.f32 	%p62, %f1, 0f431D4000;
	setp.geu.f32 	%p63, %f1, 0f434A8000;
	or.pred  	%p64, %p62, %p63;
	@%p64 bra 	$L__BB1_40;
$L__BB1_37:
	ld.shared.u32 	%r96, [%r11+8];
	setp.gt.s32 	%p89, %r96, %r30;
	@%p89 bra 	$L__BB1_39;
	ld.shared.u32 	%r97, [%r11];
	setp.le.s32 	%p90, %r97, %r30;
	@%p90 bra 	$L__BB1_55;
$L__BB1_39:
	mov.b32 	%r98, 0;
	st.global.u32 	[%rd3], %r98;
	bra.uni 	$L__BB1_55;
$L__BB1_40:
	setp.ge.f32 	%p65, %f1, 0f41B40000;
	setp.lt.f32 	%p66, %f1, 0f42870000;
	and.pred  	%p67, %p65, %p66;
	@%p67 bra 	$L__BB1_42;
	setp.ltu.f32 	%p68, %f1, 0f434A8000;
	setp.geu.f32 	%p69, %f1, 0f43778000;
	or.pred  	%p70, %p68, %p69;
	@%p70 bra 	$L__BB1_45;
$L__BB1_42:
	ld.shared.u32 	%r93, [%r11+-248];
	setp.gt.s32 	%p87, %r93, %r30;
	@%p87 bra 	$L__BB1_44;
	ld.shared.u32 	%r94, [%r11+256];
	setp.le.s32 	%p88, %r94, %r30;
	@%p88 bra 	$L__BB1_55;
$L__BB1_44:
	mov.b32 	%r95, 0;
	st.global.u32 	[%rd3], %r95;
	bra.uni 	$L__BB1_55;
$L__BB1_45:
	setp.ge.f32 	%p71, %f1, 0f42870000;
	setp.lt.f32 	%p72, %f1, 0f42E10000;
	and.pred  	%p73, %p71, %p72;
	@%p73 bra 	$L__BB1_47;
	setp.ltu.f32 	%p74, %f1, 0f43778000;
	setp.geu.f32 	%p75, %f1, 0f43924000;
	or.pred  	%p76, %p74, %p75;
	@%p76 bra 	$L__BB1_50;
$L__BB1_47:
	ld.shared.u32 	%r90, [%r11+260];
	setp.gt.s32 	%p85, %r90, %r30;
	@%p85 bra 	$L__BB1_49;
	ld.shared.u32 	%r91, [%r11+-252];
	setp.le.s32 	%p86, %r91, %r30;
	@%p86 bra 	$L__BB1_55;
$L__BB1_49:
	mov.b32 	%r92, 0;
	st.global.u32 	[%rd3], %r92;
	bra.uni 	$L__BB1_55;
$L__BB1_50:
	setp.ge.f32 	%p77, %f1, 0f42E10000;
	setp.lt.f32 	%p78, %f1, 0f431D8000;
	and.pred  	%p79, %p77, %p78;
	@%p79 bra 	$L__BB1_52;
	setp.ltu.f32 	%p80, %f1, 0f43924000;
	setp.geu.f32 	%p81, %f1, 0f43A8C000;
	and.pred  	%p82, %p80, %p81;
	@%p82 bra 	$L__BB1_55;
$L__BB1_52:
	ld.shared.u32 	%r87, [%r11+-256];
	setp.gt.s32 	%p83, %r87, %r30;
	@%p83 bra 	$L__BB1_54;
	ld.shared.u32 	%r88, [%r11+264];
	setp.le.s32 	%p84, %r88, %r30;
	@%p84 bra 	$L__BB1_55;
$L__BB1_54:
	mov.b32 	%r89, 0;
	st.global.u32 	[%rd3], %r89;
$L__BB1_55:
	ret;

}
	// .globl	oneBfs
.visible .entry oneBfs(
	.param .u64 .ptr .align 1 oneBfs_param_0,
	.param .u64 .ptr .align 1 oneBfs_param_1,
	.param .u64 .ptr .align 1 oneBfs_param_2
)
{
	.local .align 16 .b8 	__local_depot2[512];
	.reg .b64 	%SP;
	.reg .b64 	%SPL;
	.reg .pred 	%p<104>;
	.reg .b32 	%r<256>;
	.reg .b64 	%rd<73>;
	// demoted variable
	.shared .align 4 .b8 _ZZ6oneBfsE5cache[8704];
	mov.u64 	%SPL, __local_depot2;
	ld.param.u64 	%rd6, [oneBfs_param_0];
	ld.param.u64 	%rd5, [oneBfs_param_1];
	ld.param.u64 	%rd7, [oneBfs_param_2];
	cvta.to.global.u64 	%rd1, %rd7;
	cvta.to.global.u64 	%rd2, %rd6;
	add.u64 	%rd3, %SPL, 0;
	mov.u32 	%r89, %nctaid.x;
	shl.b32 	%r1, %r89, 5;
	mov.u32 	%r90, %nctaid.y;
	shl.b32 	%r2, %r90, 5;
	mov.u32 	%r91, %ctaid.x;
	shl.b32 	%r92, %r91, 5;
	mov.u32 	%r3, %tid.x;
	add.s32 	%r4, %r92, %r3;
	mov.u32 	%r93, %ctaid.y;
	shl.b32 	%r94, %r93, 5;
	mov.u32 	%r5, %tid.y;
	add.s32 	%r6, %r94, %r5;
	mul.lo.s32 	%r7, %r6, %r1;
	add.s32 	%r8, %r7, %r4;
	mul.wide.s32 	%rd9, %r8, 4;
	add.s64 	%rd4, %rd2, %rd9;
	ld.global.u32 	%r95, [%rd4];
	add.s32 	%r9, %r5, 1;
	shl.b32 	%r96, %r5, 8;
	mov.u32 	%r97, _ZZ6oneBfsE5cache;
	add.s32 	%r10, %r97, %r96;
	add.s32 	%r11, %r10, 256;
	add.s32 	%r12, %r3, 1;
	shl.b32 	%r98, %r3, 2;
	add.s32 	%r13, %r11, %r98;
	st.shared.u32 	[%r13+4], %r95;
	or.b32  	%r99, %r3, %r5;
	setp.ne.s32 	%p3, %r99, 0;
	@%p3 bra 	$L__BB2_5;
	setp.lt.s32 	%p4, %r4, 1;
	setp.gt.s32 	%p5, %r4, %r1;
	or.pred  	%p6, %p4, %p5;
	@%p6 bra 	$L__BB2_4;
	add.s32 	%r103, %r6, -1;
	setp.eq.s32 	%p7, %r6, 0;
	setp.ge.u32 	%p8, %r103, %r2;
	or.pred  	%p9, %p7, %p8;
	@%p9 bra 	$L__BB2_4;
	sub.s32 	%r105, %r7, %r1;
	cvt.s64.s32 	%rd10, %r105;
	cvt.u64.u32 	%rd11, %r4;
	add.s64 	%rd12, %rd11, %rd10;
	shl.b64 	%rd13, %rd12, 2;
	add.s64 	%rd14, %rd2, %rd13;
	ld.global.u32 	%r224, [%rd14+-4];
$L__BB2_4:
	st.shared.u32 	[%r13+-256], %r224;
$L__BB2_5:
	setp.ne.s32 	%p10, %r3, 0;
	setp.ne.s32 	%p11, %r5, 31;
	or.pred  	%p12, %p10, %p11;
	@%p12 bra 	$L__BB2_9;
	add.s32 	%r107, %r6, 1;
	setp.lt.s32 	%p13, %r4, 1;
	setp.gt.s32 	%p14, %r4, %r1;
	or.pred  	%p15, %p13, %p14;
	setp.ge.u32 	%p16, %r107, %r2;
	or.pred  	%p17, %p15, %p16;
	@%p17 bra 	$L__BB2_8;
	add.s32 	%r109, %r7, %r1;
	cvt.s64.s32 	%rd15, %r109;
	cvt.u64.u32 	%rd16, %r4;
	add.s64 	%rd17, %rd16, %rd15;
	shl.b64 	%rd18, %rd17, 2;
	add.s64 	%rd19, %rd2, %rd18;
	ld.global.u32 	%r224, [%rd19+-4];
$L__BB2_8:
	st.shared.u32 	[_ZZ6oneBfsE5cache+8448], %r224;
$L__BB2_9:
	setp.ne.s32 	%p18, %r3, 31;
	setp.ne.s32 	%p19, %r5, 0;
	add.s32 	%r112, %r97, %r98;
	add.s32 	%r20, %r112, 8448;
	or.pred  	%p20, %p18, %p19;
	@%p20 bra 	$L__BB2_14;
	add.s32 	%r122, %r4, 1;
	setp.lt.s32 	%p36, %r4, -1;
	setp.ge.s32 	%p37, %r122, %r1;
	or.pred  	%p38, %p36, %p37;
	@%p38 bra 	$L__BB2_13;
	add.s32 	%r124, %r6, -1;
	setp.eq.s32 	%p39, %r6, 0;
	setp.ge.u32 	%p40, %r124, %r2;
	or.pred  	%p41, %p39, %p40;
	@%p41 bra 	$L__BB2_13;
	sub.s32 	%r126, %r7, %r1;
	cvt.s64.s32 	%rd27, %r126;
	cvt.s64.s32 	%rd28, %r4;
	add.s64 	%rd29, %rd27, %rd28;
	shl.b64 	%rd30, %rd29, 2;
	add.s64 	%rd31, %rd2, %rd30;
	ld.global.u32 	%r224, [%rd31+4];
$L__BB2_13:
	st.shared.u32 	[_ZZ6oneBfsE5cache+132], %r224;
	bra.uni 	$L__BB2_19;
$L__BB2_14:
	setp.ne.s32 	%p21, %r3, 31;
	setp.ne.s32 	%p22, %r5, 31;
	or.pred  	%p23, %p21, %p22;
	@%p23 bra 	$L__BB2_18;
	add.s32 	%r113, %r4, 1;
	add.s32 	%r115, %r6, -1;
	setp.lt.s32 	%p26, %r4, -1;
	setp.ge.s32 	%p27, %r113, %r1;
	or.pred  	%p28, %p26, %p27;
	setp.ge.u32 	%p29, %r115, %r2;
	or.pred  	%p30, %p28, %p29;
	@%p30 bra 	$L__BB2_17;
	sub.s32 	%r117, %r7, %r1;
	cvt.s64.s32 	%rd20, %r117;
	cvt.s64.s32 	%rd21, %r4;
	add.s64 	%rd22, %rd20, %rd21;
	shl.b64 	%rd23, %rd22, 2;
	add.s64 	%rd24, %rd2, %rd23;
	ld.global.u32 	%r224, [%rd24+4];
$L__BB2_17:
	st.shared.u32 	[_ZZ6oneBfsE5cache+8580], %r224;
	bra.uni 	$L__BB2_24;
$L__BB2_18:
	setp.ne.s32 	%p24, %r5, 0;
	@%p24 bra 	$L__BB2_23;
$L__BB2_19:
	setp.lt.s32 	%p42, %r4, 0;
	setp.ge.s32 	%p43, %r4, %r1;
	or.pred  	%p44, %p42, %p43;
	mov.b32 	%r230, 0;
	@%p44 bra 	$L__BB2_22;
	add.s32 	%r130, %r6, -1;
	setp.eq.s32 	%p45, %r6, 0;
	setp.ge.u32 	%p46, %r130, %r2;
	or.pred  	%p47, %p45, %p46;
	@%p47 bra 	$L__BB2_22;
	sub.s32 	%r132, %r7, %r1;
	add.s32 	%r133, %r132, %r4;
	mul.wide.s32 	%rd32, %r133, 4;
	add.s64 	%rd33, %rd2, %rd32;
	ld.global.u32 	%r230, [%rd33];
$L__BB2_22:
	shl.b32 	%r134, %r3, 2;
	add.s32 	%r136, %r97, %r134;
	st.shared.u32 	[%r136+4], %r230;
	bra.uni 	$L__BB2_27;
$L__BB2_23:
	setp.ne.s32 	%p25, %r5, 31;
	@%p25 bra 	$L__BB2_27;
$L__BB2_24:
	add.s32 	%r120, %r6, 1;
	setp.lt.s32 	%p31, %r4, 0;
	setp.ge.s32 	%p32, %r4, %r1;
	or.pred  	%p33, %p31, %p32;
	setp.ge.u32 	%p34, %r120, %r2;
	mov.b32 	%r231, 0;
	or.pred  	%p35, %p33, %p34;
	@%p35 bra 	$L__BB2_26;
	mul.wide.s32 	%rd25, %r1, 4;
	add.s64 	%rd26, %rd4, %rd25;
	ld.global.u32 	%r231, [%rd26];
$L__BB2_26:
	st.shared.u32 	[%r20+4], %r231;
$L__BB2_27:
	setp.ne.s32 	%p48, %r3, 0;
	@%p48 bra 	$L__BB2_31;
	setp.lt.s32 	%p55, %r4, 1;
	setp.gt.s32 	%p56, %r4, %r1;
	or.pred  	%p57, %p55, %p56;
	setp.ge.u32 	%p58, %r6, %r2;
	mov.b32 	%r232, 0;
	or.pred  	%p59, %p57, %p58;
	@%p59 bra 	$L__BB2_30;
	ld.global.u32 	%r232, [%rd4+-4];
$L__BB2_30:
	st.shared.u32 	[%r11], %r232;
	bra.uni 	$L__BB2_35;
$L__BB2_31:
	setp.ne.s32 	%p49, %r3, 31;
	@%p49 bra 	$L__BB2_35;
	add.s32 	%r138, %r4, 1;
	setp.lt.s32 	%p50, %r4, -1;
	setp.ge.s32 	%p51, %r138, %r1;
	or.pred  	%p52, %p50, %p51;
	setp.ge.u32 	%p53, %r6, %r2;
	mov.b32 	%r233, 0;
	or.pred  	%p54, %p52, %p53;
	@%p54 bra 	$L__BB2_34;
	ld.global.u32 	%r233, [%rd4+4];
$L__BB2_34:
	st.shared.u32 	[%r10+388], %r233;
$L__BB2_35:
	ld.shared.u32 	%r235, [%r13+4];
	add.s32 	%r144, %r235, 2;
	setp.lt.u32 	%p60, %r144, 3;
	@%p60 bra 	$L__BB2_42;
	setp.gt.s32 	%p61, %r235, 15;
	@%p61 bra 	$L__BB2_38;
	mov.b32 	%r235, 0;
	st.shared.u32 	[%r13+4], %r235;
	bra.uni 	$L__BB2_41;
$L__BB2_38:
	setp.lt.u32 	%p62, %r235, 32;
	@%p62 bra 	$L__BB2_40;
	mov.b32 	%r235, -2;
	st.shared.u32 	[%r13+4], %r235;
	bra.uni 	$L__BB2_41;
$L__BB2_40:
	mov.b32 	%r235, -1;
	st.shared.u32 	[%r13+4], %r235;
$L__BB2_41:
	mov.b32 	%r148, 1;
	st.global.u32 	[%rd1], %r148;
$L__BB2_42:
	bar.sync 	0;
	setp.ne.s32 	%p63, %r235, -1;
	mov.b32 	%r247, 0;
	@%p63 bra 	$L__BB2_62;
	shl.b32 	%r151, %r5, 8;
	add.s32 	%r152, %r20, %r151;
	add.s32 	%r36, %r152, -8448;
	ld.shared.u32 	%r153, [%r152+-8448];
	setp.ne.s32 	%p64, %r153, -2;
	mov.b32 	%r247, 0;
	@%p64 bra 	$L__BB2_45;
	st.local.v2.u32 	[%rd3], {%r9, %r12};
	mov.b32 	%r155, -2;
	st.shared.u32 	[%r13+4], %r155;
	mov.b32 	%r156, 1;
	st.global.u32 	[%rd1], %r156;
	mov.b32 	%r247, 2;
$L__BB2_45:
	ld.shared.u32 	%r157, [%r36+256];
	setp.ne.s32 	%p65, %r157, -2;
	@%p65 bra 	$L__BB2_47;
	mul.wide.u32 	%rd34, %r247, 4;
	add.s64 	%rd35, %rd3, %rd34;
	st.local.u32 	[%rd35], %r9;
	add.s32 	%r247, %r247, 2;
	st.local.u32 	[%rd35+4], %r12;
	mov.b32 	%r158, -2;
	st.shared.u32 	[%r13+4], %r158;
	mov.b32 	%r159, 1;
	st.global.u32 	[%rd1], %r159;
$L__BB2_47:
	ld.shared.u32 	%r160, [%r36+512];
	setp.ne.s32 	%p66, %r160, -2;
	@%p66 bra 	$L__BB2_49;
	mul.wide.u32 	%rd36, %r247, 4;
	add.s64 	%rd37, %rd3, %rd36;
	st.local.u32 	[%rd37], %r9;
	add.s32 	%r247, %r247, 2;
	st.local.u32 	[%rd37+4], %r12;
	mov.b32 	%r161, -2;
	st.shared.u32 	[%r13+4], %r161;
	mov.b32 	%r162, 1;
	st.global.u32 	[%rd1], %r162;
$L__BB2_49:
	ld.shared.u32 	%r163, [%r36+4];
	setp.eq.s32 	%p67, %r163, -2;
	@%p67 bra 	$L__BB2_51;
	ld.shared.u32 	%r164, [%r36+260];
	setp.eq.s32 	%p103, %r164, -2;
	bra.uni 	$L__BB2_52;
$L__BB2_51:
	mul.wide.u32 	%rd38, %r247, 4;
	add.s64 	%rd39, %rd3, %rd38;
	st.local.u32 	[%rd39], %r9;
	add.s32 	%r247, %r247, 2;
	st.local.u32 	[%rd39+4], %r12;
	mov.b32 	%r165, -2;
	st.shared.u32 	[%r13+4], %r165;
	mov.b32 	%r166, 1;
	st.global.u32 	[%rd1], %r166;
	mov.pred 	%p103, -1;
$L__BB2_52:
	not.pred 	%p69, %p103;
	@%p69 bra 	$L__BB2_54;
	mul.wide.u32 	%rd40, %r247, 4;
	add.s64 	%rd41, %rd3, %rd40;
	st.local.u32 	[%rd41], %r9;
	add.s32 	%r247, %r247, 2;
	st.local.u32 	[%rd41+4], %r12;
	mov.b32 	%r167, -2;
	st.shared.u32 	[%r13+4], %r167;
	mov.b32 	%r168, 1;
	st.global.u32 	[%rd1], %r168;
$L__BB2_54:
	ld.shared.u32 	%r169, [%r36+516];
	setp.ne.s32 	%p70, %r169, -2;
	@%p70 bra 	$L__BB2_56;
	mul.wide.u32 	%rd42, %r247, 4;
	add.s64 	%rd43, %rd3, %rd42;
	st.local.u32 	[%rd43], %r9;
	add.s32 	%r247, %r247, 2;
	st.local.u32 	[%rd43+4], %r12;
	mov.b32 	%r170, -2;
	st.shared.u32 	[%r13+4], %r170;
	mov.b32 	%r171, 1;
	st.global.u32 	[%rd1], %r171;
$L__BB2_56:
	ld.shared.u32 	%r172, [%r36+8];
	setp.ne.s32 	%p71, %r172, -2;
	@%p71 bra 	$L__BB2_58;
	mul.wide.u32 	%rd44, %r247, 4;
	add.s64 	%rd45, %rd3, %rd44;
	st.local.u32 	[%rd45], %r9;
	add.s32 	%r247, %r247, 2;
	st.local.u32 	[%rd45+4], %r12;
	mov.b32 	%r173, -2;
	st.shared.u32 	[%r13+4], %r173;
	mov.b32 	%r174, 1;
	st.global.u32 	[%rd1], %r174;
$L__BB2_58:
	ld.shared.u32 	%r175, [%r36+264];
	setp.ne.s32 	%p72, %r175, -2;
	@%p72 bra 	$L__BB2_60;
	mul.wide.u32 	%rd46, %r247, 4;
	add.s64 	%rd47, %rd3, %rd46;
	st.local.u32 	[%rd47], %r9;
	add.s32 	%r247, %r247, 2;
	st.local.u32 	[%rd47+4], %r12;
	mov.b32 	%r176, -2;
	st.shared.u32 	[%r13+4], %r176;
	mov.b32 	%r177, 1;
	st.global.u32 	[%rd1], %r177;
$L__BB2_60:
	ld.shared.u32 	%r178, [%r36+520];
	setp.ne.s32 	%p73, %r178, -2;
	@%p73 bra 	$L__BB2_62;
	mul.wide.u32 	%rd48, %r247, 4;
	add.s64 	%rd49, %rd3, %rd48;
	st.local.u32 	[%rd49], %r9;
	add.s32 	%r247, %r247, 2;
	st.local.u32 	[%rd49+4], %r12;
	mov.b32 	%r179, -2;
	st.shared.u32 	[%r13+4], %r179;
	mov.b32 	%r180, 1;
	st.global.u32 	[%rd1], %r180;
$L__BB2_62:
	setp.eq.s32 	%p74, %r247, 0;
	@%p74 bra 	$L__BB2_83;
	mov.b32 	%r246, 0;
$L__BB2_64:
	mul.wide.u32 	%rd50, %r246, 4;
	add.s64 	%rd51, %rd3, %rd50;
	ld.local.v2.u32 	{%r56, %r57}, [%rd51];
	add.s32 	%r246, %r246, 2;
	add.s32 	%r59, %r57, -1;
	shl.b32 	%r182, %r57, 2;
	add.s32 	%r184, %r97, %r182;
	shl.b32 	%r185, %r56, 8;
	add.s32 	%r186, %r184, %r185;
	sub.s32 	%r60, 33, %r57;
	add.s32 	%r61, %r56, -1;
	add.s32 	%r62, %r186, -4;
	ld.shared.u32 	%r187, [%r186+-260];
	setp.ne.s32 	%p75, %r187, -1;
	sub.s32 	%r63, 33, %r56;
	or.b32  	%r188, %r60, %r63;
	and.b32  	%r189, %r188, -32;
	setp.ne.s32 	%p76, %r189, 0;
	or.pred  	%p77, %p76, %p75;
	@%p77 bra 	$L__BB2_66;
	mul.wide.s32 	%rd52, %r247, 4;
	add.s64 	%rd53, %rd3, %rd52;
	st.local.u32 	[%rd53], %r61;
	add.s32 	%r247, %r247, 2;
	st.local.u32 	[%rd53+4], %r59;
	mov.b32 	%r190, -2;
	st.shared.u32 	[%r62+-256], %r190;
$L__BB2_66:
	ld.shared.u32 	%r191, [%r62];
	setp.ne.s32 	%p78, %r191, -1;
	sub.s32 	%r66, 32, %r56;
	or.b32  	%r192, %r60, %r66;
	and.b32  	%r193, %r192, -32;
	setp.ne.s32 	%p79, %r193, 0;
	or.pred  	%p80, %p79, %p78;
	@%p80 bra 	$L__BB2_68;
	mul.wide.s32 	%rd54, %r247, 4;
	add.s64 	%rd55, %rd3, %rd54;
	st.local.u32 	[%rd55], %r56;
	add.s32 	%r247, %r247, 2;
	st.local.u32 	[%rd55+4], %r59;
	mov.b32 	%r194, -2;
	st.shared.u32 	[%r62], %r194;
$L__BB2_68:
	add.s32 	%r69, %r56, 1;
	ld.shared.u32 	%r195, [%r62+256];
	setp.ne.s32 	%p81, %r195, -1;
	sub.s32 	%r70, 31, %r56;
	or.b32  	%r196, %r60, %r70;
	and.b32  	%r197, %r196, -32;
	setp.ne.s32 	%p82, %r197, 0;
	or.pred  	%p83, %p82, %p81;
	@%p83 bra 	$L__BB2_70;
	mul.wide.s32 	%rd56, %r247, 4;
	add.s64 	%rd57, %rd3, %rd56;
	st.local.u32 	[%rd57], %r69;
	add.s32 	%r247, %r247, 2;
	st.local.u32 	[%rd57+4], %r59;
	mov.b32 	%r198, -2;
	st.shared.u32 	[%r62+256], %r198;
$L__BB2_70:
	sub.s32 	%r73, 32, %r57;
	ld.shared.u32 	%r199, [%r62+-252];
	setp.ne.s32 	%p84, %r199, -1;
	or.b32  	%r200, %r73, %r63;
	and.b32  	%r201, %r200, -32;
	setp.ne.s32 	%p85, %r201, 0;
	or.pred  	%p86, %p85, %p84;
	@%p86 bra 	$L__BB2_72;
	mul.wide.s32 	%rd58, %r247, 4;
	add.s64 	%rd59, %rd3, %rd58;
	st.local.u32 	[%rd59], %r61;
	add.s32 	%r247, %r247, 2;
	st.local.u32 	[%rd59+4], %r57;
	mov.b32 	%r202, -2;
	st.shared.u32 	[%r62+-252], %r202;
$L__BB2_72:
	ld.shared.u32 	%r203, [%r62+4];
	setp.ne.s32 	%p87, %r203, -1;
	or.b32  	%r204, %r73, %r66;
	and.b32  	%r205, %r204, -32;
	setp.ne.s32 	%p88, %r205, 0;
	or.pred  	%p89, %p88, %p87;
	@%p89 bra 	$L__BB2_74;
	mul.wide.s32 	%rd60, %r247, 4;
	add.s64 	%rd61, %rd3, %rd60;
	st.local.u32 	[%rd61], %r56;
	add.s32 	%r247, %r247, 2;
	st.local.u32 	[%rd61+4], %r57;
	mov.b32 	%r206, -2;
	st.shared.u32 	[%r62+4], %r206;
$L__BB2_74:
	ld.shared.u32 	%r207, [%r62+260];
	setp.ne.s32 	%p90, %r207, -1;
	or.b32  	%r208, %r73, %r70;
	and.b32  	%r209, %r208, -32;
	setp.ne.s32 	%p91, %r209, 0;
	or.pred  	%p92, %p91, %p90;
	@%p92 bra 	$L__BB2_76;
	mul.wide.s32 	%rd62, %r247, 4;
	add.s64 	%rd63, %rd3, %rd62;
	st.local.u32 	[%rd63], %r69;
	add.s32 	%r247, %r247, 2;
	st.local.u32 	[%rd63+4], %r57;
	mov.b32 	%r210, -2;
	st.shared.u32 	[%r62+260], %r210;
$L__BB2_76:
	add.s32 	%r80, %r57, 1;
	sub.s32 	%r81, 31, %r57;
	ld.shared.u32 	%r211, [%r62+-248];
	setp.ne.s32 	%p93, %r211, -1;
	or.b32  	%r212, %r81, %r63;
	and.b32  	%r213, %r212, -32;
	setp.ne.s32 	%p94, %r213, 0;
	or.pred  	%p95, %p94, %p93;
	@%p95 bra 	$L__BB2_78;
	mul.wide.s32 	%rd64, %r247, 4;
	add.s64 	%rd65, %rd3, %rd64;
	st.local.u32 	[%rd65], %r61;
	add.s32 	%r247, %r247, 2;
	st.local.u32 	[%rd65+4], %r80;
	mov.b32 	%r214, -2;
	st.shared.u32 	[%r62+-248], %r214;
$L__BB2_78:
	ld.shared.u32 	%r215, [%r62+8];
	setp.ne.s32 	%p96, %r215, -1;
	or.b32  	%r216, %r81, %r66;
	and.b32  	%r217, %r216, -32;
	setp.ne.s32 	%p97, %r217, 0;
	or.pred  	%p98, %p97, %p96;
	@%p98 bra 	$L__BB2_80;
	mul.wide.s32 	%rd66, %r247, 4;
	add.s64 	%rd67, %rd3, %rd66;
	st.local.u32 	[%rd67], %r56;
	add.s32 	%r247, %r247, 2;
	st.local.u32 	[%rd67+4], %r80;
	mov.b32 	%r218, -2;
	st.shared.u32 	[%r62+8], %r218;
$L__BB2_80:
	ld.shared.u32 	%r219, [%r62+264];
	setp.ne.s32 	%p99, %r219, -1;
	or.b32  	%r220, %r81, %r70;
	and.b32  	%r221, %r220, -32;
	setp.ne.s32 	%p100, %r221, 0;
	or.pred  	%p101, %p100, %p99;
	@%p101 bra 	$L__BB2_82;
	mul.wide.s32 	%rd68, %r247, 4;
	add.s64 	%rd69, %rd3, %rd68;
	st.local.u32 	[%rd69], %r69;
	add.s32 	%r247, %r247, 2;
	st.local.u32 	[%rd69+4], %r80;
	mov.b32 	%r222, -2;
	st.shared.u32 	[%r62+264], %r222;
$L__BB2_82:
	setp.ne.s32 	%p102, %r246, %r247;
	@%p102 bra 	$L__BB2_64;
$L__BB2_83:
	cvta.to.global.u64 	%rd70, %rd5;
	bar.sync 	0;
	ld.shared.u32 	%r223, [%r13+4];
	add.s64 	%rd72, %rd70, %rd9;
	st.global.u32 	[%rd72], %r223;
	ret;

}
	// .globl	final_battle
.visible .entry final_battle(
	.param .u64 .ptr .align 1 final_battle_param_0
)
{
	.reg .pred 	%p<2>;
	.reg .b32 	%r<15>;
	.reg .b64 	%rd<5>;

	ld.param.u64 	%rd1, [final_battle_param_0];
	cvta.to.global.u64 	%rd2, %rd1;
	mov.u32 	%r1, %nctaid.x;
	mov.u32 	%r2, %ctaid.x;
	shl.b32 	%r3, %r2, 5;
	mov.u32 	%r4, %tid.x;
	add.s32 	%r5, %r3, %r4;
	mov.u32 	%r6, %ctaid.y;
	shl.b32 	%r7, %r6, 5;
	mov.u32 	%r8, %tid.y;
	add.s32 	%r9, %r7, %r8;
	mul.lo.s32 	%r10, %r1, %r9;
	shl.b32 	%r11, %r10, 5;
	add.s32 	%r12, %r5, %r11;
	mul.wide.s32 	%rd3, %r12, 4;
	add.s64 	%rd4, %rd2, %rd3;
	ld.global.u32 	%r13, [%rd4];
	setp.eq.s32 	%p1, %r13, -2;
	selp.b32 	%r14, 255, 0, %p1;
	st.global.u32 	[%rd4], %r14;
	ret;

}
	// .globl	gaussianFilter
.visible .entry gaussianFilter(
	.param .u64 .ptr .align 1 gaussianFilter_param_0,
	.param .u64 .ptr .align 1 gaussianFilter_param_1
)
{


	ret;

}


// ===== COMPILED SASS (sm_100) =====

	.target	sm_100

	.elftype	@"ET_EXEC"


//--------------------- .note.nv.tkinfo           --------------------------
	.section	.note.nv.tkinfo,"",@"SHT_NOTE"
	.sectionflags	@"SHF_NOTE_NV_TKINFO"
	.tkinfo
        /*0018*/ 	.word	0x00000002
        /*0030*/ 	.string	""
        /*0030*/ 	.string	"ptxas"
        /*0030*/ 	.string	"Cuda compilation tools, release 13.0, V13.0.88"
        /*0030*/ 	.string	"Build cuda_13.0.r13.0/compiler.36424714_0"
        /*0030*/ 	.string	"-arch sm_100 -m 64 "



//--------------------- .note.nv.cuinfo           --------------------------
	.section	.note.nv.cuinfo,"",@"SHT_NOTE"
	.sectionflags	@"SHF_NOTE_NV_CUINFO"
        /*0018*/ 	.short	0x0002
        /*001a*/ 	.short	0x0064
        /*001c*/ 	.short	0x0082
	.zero		2


//--------------------- .nv.info                  --------------------------
	.section	.nv.info,"",@"SHT_CUDA_INFO"
	.align	4


	//----- nvinfo : EIATTR_REGCOUNT
	.align		4
        /*0000*/ 	.byte	0x04, 0x2f
        /*0002*/ 	.short	(.L_2 - .L_1)
	.align		4
.L_1:
        /*0004*/ 	.word	index@(sobelAndSuppression)
        /*0008*/ 	.word	0x0000001c


	//----- nvinfo : EIATTR_FRAME_SIZE
	.align		4
.L_2:
        /*000c*/ 	.byte	0x04, 0x11
        /*000e*/ 	.short	(.L_4 - .L_3)
	.align		4
.L_3:
        /*0010*/ 	.word	index@($__internal_1_$__cuda_sm3x_div_rn_noftz_f32_slowpath)
        /*0014*/ 	.word	0x00000018


	//----- nvinfo : EIATTR_FRAME_SIZE
	.align		4
.L_4:
        /*0018*/ 	.byte	0x04, 0x11
        /*001a*/ 	.short	(.L_6 - .L_5)
	.align		4
.L_5:
        /*001c*/ 	.word	index@($__internal_0_$__cuda_sm20_div_rn_f64_full)
        /*0020*/ 	.word	0x00000018


	//----- nvinfo : EIATTR_FRAME_SIZE
	.align		4
.L_6:
        /*0024*/ 	.byte	0x04, 0x11
        /*0026*/ 	.short	(.L_8 - .L_7)
	.align		4
.L_7:
        /*0028*/ 	.word	index@(sobelAndSuppression)
        /*002c*/ 	.word	0x00000018


	//----- nvinfo : EIATTR_REGCOUNT
	.align		4
.L_8:
        /*0030*/ 	.byte	0x04, 0x2f
        /*0032*/ 	.short	(.L_10 - .L_9)
	.align		4
.L_9:
        /*0034*/ 	.word	index@(nonMaximalSupression)
        /*0038*/ 	.word	0x00000017


	//----- nvinfo : EIATTR_FRAME_SIZE
	.align		4
.L_10:
        /*003c*/ 	.byte	0x04, 0x11
        /*003e*/ 	.short	(.L_12 - .L_11)
	.align		4
.L_11:
        /*0040*/ 	.word	index@(nonMaximalSupression)
        /*0044*/ 	.word	0x00000000


	//----- nvinfo : EIATTR_REGCOUNT
	.align		4
.L_12:
        /*0048*/ 	.byte	0x04, 0x2f
        /*004a*/ 	.short	(.L_14 - .L_13)
	.align		4
.L_13:
        /*004c*/ 	.word	index@(oneBfs)
        /*0050*/ 	.word	0x0000001b


	//----- nvinfo : EIATTR_FRAME_SIZE
	.align		4
.L_14:
        /*0054*/ 	.byte	0x04, 0x11
        /*0056*/ 	.short	(.L_16 - .L_15)
	.align		4
.L_15:
        /*0058*/ 	.word	index@(oneBfs)
        /*005c*/ 	.word	0x00000200


	//----- nvinfo : EIATTR_REGCOUNT
	.align		4
.L_16:
        /*0060*/ 	.byte	0x04, 0x2f
        /*0062*/ 	.short	(.L_18 - .L_17)
	.align		4
.L_17:
        /*0064*/ 	.word	index@(final_battle)
        /*0068*/ 	.word	0x0000000a


	//----- nvinfo : EIATTR_FRAME_SIZE
	.align		4
.L_18:
        /*006c*/ 	.byte	0x04, 0x11
        /*006e*/ 	.short	(.L_20 - .L_19)
	.align		4
.L_19:
        /*0070*/ 	.word	index@(final_battle)
        /*0074*/ 	.word	0x00000000


	//----- nvinfo : EIATTR_REGCOUNT
	.align		4
.L_20:
        /*0078*/ 	.byte	0x04, 0x2f
        /*007a*/ 	.short	(.L_22 - .L_21)
	.align		4
.L_21:
        /*007c*/ 	.word	index@(gaussianFilter)
        /*0080*/ 	.word	0x00000004


	//----- nvinfo : EIATTR_FRAME_SIZE
	.align		4
.L_22:
        /*0084*/ 	.byte	0x04, 0x11
        /*0086*/ 	.short	(.L_24 - .L_23)
	.align		4
.L_23:
        /*0088*/ 	.word	index@(gaussianFilter)
        /*008c*/ 	.word	0x00000000


	//----- nvinfo : EIATTR_MIN_STACK_SIZE
	.align		4
.L_24:
        /*0090*/ 	.byte	0x04, 0x12
        /*0092*/ 	.short	(.L_26 - .L_25)
	.align		4
.L_25:
        /*0094*/ 	.word	index@(gaussianFilter)
        /*0098*/ 	.word	0x00000000


	//----- nvinfo : EIATTR_MIN_STACK_SIZE
	.align		4
.L_26:
        /*009c*/ 	.byte	0x04, 0x12
        /*009e*/ 	.short	(.L_28 - .L_27)
	.align		4
.L_27:
        /*00a0*/ 	.word	index@(final_battle)
        /*00a4*/ 	.word	0x00000000


	//----- nvinfo : EIATTR_MIN_STACK_SIZE
	.align		4
.L_28:
        /*00a8*/ 	.byte	0x04, 0x12
        /*00aa*/ 	.short	(.L_30 - .L_29)
	.align		4
.L_29:
        /*00ac*/ 	.word	index@(oneBfs)
        /*00b0*/ 	.word	0x00000200


	//----- nvinfo : EIATTR_MIN_STACK_SIZE
	.align		4
.L_30:
        /*00b4*/ 	.byte	0x04, 0x12
        /*00b6*/ 	.short	(.L_32 - .L_31)
	.align		4
.L_31:
        /*00b8*/ 	.word	index@(nonMaximalSupression)
        /*00bc*/ 	.word	0x00000000


	//----- nvinfo : EIATTR_MIN_STACK_SIZE
	.align		4
.L_32:
        /*00c0*/ 	.byte	0x04, 0x12
        /*00c2*/ 	.short	(.L_34 - .L_33)
	.align		4
.L_33:
        /*00c4*/ 	.word	index@(sobelAndSuppression)
        /*00c8*/ 	.word	0x00000018
.L_34:


//--------------------- .nv.compat                --------------------------
	.section	.nv.compat,"",@"SHT_CUDA_COMPAT_INFO"
	.align	4
        /*0000*/ 	.byte	0x02, 0x09, 0x00, 0x00, 0x02, 0x02, 0x01, 0x00, 0x02, 0x05, 0x05, 0x00, 0x03, 0x07, 0x01, 0x01
        /*0010*/ 	.byte	0x02, 0x03, 0x00, 0x00, 0x02, 0x06, 0x01, 0x00, 0x04, 0x0b, 0x08, 0x00, 0x01, 0x00, 0x00, 0x00
        /*0020*/ 	.byte	0x00, 0x00, 0x00, 0x00


//--------------------- .nv.info.gaussianFilter   --------------------------
	.section	.nv.info.gaussianFilter,"",@"SHT_CUDA_INFO"
	.sectionflags	@""
	.align	4


	//----- nvinfo : EIATTR_CUDA_API_VERSION
	.align		4
        /*0000*/ 	.byte	0x04, 0x37
        /*0002*/ 	.short	(.L_36 - .L_35)
.L_35:
        /*0004*/ 	.word	0x00000082


	//----- nvinfo : EIATTR_KPARAM_INFO
	.align		4
.L_36:
        /*0008*/ 	.byte	0x04, 0x17
        /*000a*/ 	.short	(.L_38 - .L_37)
.L_37:
        /*000c*/ 	.word	0x00000000
        /*0010*/ 	.short	0x0001
        /*0012*/ 	.short	0x0008
        /*0014*/ 	.byte	0x00, 0xf5, 0x21, 0x00


	//----- nvinfo : EIATTR_KPARAM_INFO
	.align		4
.L_38:
        /*0018*/ 	.byte	0x04, 0x17
        /*001a*/ 	.short	(.L_40 - .L_39)
.L_39:
        /*001c*/ 	.word	0x00000000
        /*0020*/ 	.short	0x0000
        /*0022*/ 	.short	0x0000
        /*0024*/ 	.byte	0x00, 0xf5, 0x21, 0x00


	//----- nvinfo : EIATTR_SPARSE_MMA_MASK
	.align		4
.L_40:
        /*0028*/ 	.byte	0x03, 0x50
        /*002a*/ 	.short	0x0000


	//----- nvinfo : EIATTR_MAXREG_COUNT
	.align		4
        /*002c*/ 	.byte	0x03, 0x1b
        /*002e*/ 	.short	0x00ff


	//----- nvinfo : EIATTR_MERCURY_ISA_VERSION
	.align		4
        /*0030*/ 	.byte	0x03, 0x5f
        /*0032*/ 	.short	0x0101


	//----- nvinfo : EIATTR_VRC_CTA_INIT_COUNT
	.align		4
        /*0034*/ 	.byte	0x02, 0x4a
	.zero		1
	.zero		1


	//----- nvinfo : EIATTR_EXIT_INSTR_OFFSETS
	.align		4
        /*0038*/ 	.byte	0x04, 0x1c
        /*003a*/ 	.short	(.L_42 - .L_41)


	//   ....[0]....
.L_41:
        /*003c*/ 	.word	0x00000010


	//----- nvinfo : EIATTR_CBANK_PARAM_SIZE
	.align		4
.L_42:
        /*0040*/ 	.byte	0x03, 0x19
        /*0042*/ 	.short	0x0010


	//----- nvinfo : EIATTR_PARAM_CBANK
	.align		4
        /*0044*/ 	.byte	0x04, 0x0a
        /*0046*/ 	.short	(.L_44 - .L_43)
	.align		4
.L_43:
        /*0048*/ 	.word	index@(.nv.constant0.gaussianFilter)
        /*004c*/ 	.short	0x0380
        /*004e*/ 	.short	0x0010


	//----- nvinfo : EIATTR_SW_WAR
	.align		4
.L_44:
        /*0050*/ 	.byte	0x04, 0x36
        /*0052*/ 	.short	(.L_46 - .L_45)
.L_45:
        /*0054*/ 	.word	0x00000008
.L_46:


//--------------------- .nv.info.final_battle     --------------------------
	.section	.nv.info.final_battle,"",@"SHT_CUDA_INFO"
	.sectionflags	@""
	.align	4


	//----- nvinfo : EIATTR_CUDA_API_VERSION
	.align		4
        /*0000*/ 	.byte	0x04, 0x37
        /*0002*/ 	.short	(.L_48 - .L_47)
.L_47:
        /*0004*/ 	.word	0x00000082


	//----- nvinfo : EIATTR_KPARAM_INFO
	.align		4
.L_48:
        /*0008*/ 	.byte	0x04, 0x17
        /*000a*/ 	.short	(.L_50 - .L_49)
.L_49:
        /*000c*/ 	.word	0x00000000
        /*0010*/ 	.short	0x0000
        /*0012*/ 	.short	0x0000
        /*0014*/ 	.byte	0x00, 0xf5, 0x21, 0x00


	//----- nvinfo : EIATTR_SPARSE_MMA_MASK
	.align		4
.L_50:
        /*0018*/ 	.byte	0x03, 0x50
        /*001a*/ 	.short	0x0000


	//----- nvinfo : EIATTR_MAXREG_COUNT
	.align		4
        /*001c*/ 	.byte	0x03, 0x1b
        /*001e*/ 	.short	0x00ff


	//----- nvinfo : EIATTR_MERCURY_ISA_VERSION
	.align		4
        /*0020*/ 	.byte	0x03, 0x5f
        /*0022*/ 	.short	0x0101


	//----- nvinfo : EIATTR_VRC_CTA_INIT_COUNT
	.align		4
        /*0024*/ 	.byte	0x02, 0x4a
	.zero		1
	.zero		1


	//----- nvinfo : EIATTR_EXIT_INSTR_OFFSETS
	.align		4
        /*0028*/ 	.byte	0x04, 0x1c
        /*002a*/ 	.short	(.L_52 - .L_51)


	//   ....[0]....
.L_51:
        /*002c*/ 	.word	0x00000110


	//----- nvinfo : EIATTR_CBANK_PARAM_SIZE
	.align		4
.L_52:
        /*0030*/ 	.byte	0x03, 0x19
        /*0032*/ 	.short	0x0008


	//----- nvinfo : EIATTR_PARAM_CBANK
	.align		4
        /*0034*/ 	.byte	0x04, 0x0a
        /*0036*/ 	.short	(.L_54 - .L_53)
	.align		4
.L_53:
        /*0038*/ 	.word	index@(.nv.constant0.final_battle)
        /*003c*/ 	.short	0x0380
        /*003e*/ 	.short	0x0008


	//----- nvinfo : EIATTR_SW_WAR
	.align		4
.L_54:
        /*0040*/ 	.byte	0x04, 0x36
        /*0042*/ 	.short	(.L_56 - .L_55)
.L_55:
        /*0044*/ 	.word	0x00000008
.L_56:


//--------------------- .nv.info.oneBfs           --------------------------
	.section	.nv.info.oneBfs,"",@"SHT_CUDA_INFO"
	.sectionflags	@""
	.align	4


	//----- nvinfo : EIATTR_CUDA_API_VERSION
	.align		4
        /*0000*/ 	.byte	0x04, 0x37
        /*0002*/ 	.short	(.L_58 - .L_57)
.L_57:
        /*0004*/ 	.word	0x00000082


	//----- nvinfo : EIATTR_KPARAM_INFO
	.align		4
.L_58:
        /*0008*/ 	.byte	0x04, 0x17
        /*000a*/ 	.short	(.L_60 - .L_59)
.L_59:
        /*000c*/ 	.word	0x00000000
        /*0010*/ 	.short	0x0002
        /*0012*/ 	.short	0x0010
        /*0014*/ 	.byte	0x00, 0xf5, 0x21, 0x00


	//----- nvinfo : EIATTR_KPARAM_INFO
	.align		4
.L_60:
        /*0018*/ 	.byte	0x04, 0x17
        /*001a*/ 	.short	(.L_62 - .L_61)
.L_61:
        /*001c*/ 	.word	0x00000000
        /*0020*/ 	.short	0x0001
        /*0022*/ 	.short	0x0008
        /*0024*/ 	.byte	0x00, 0xf5, 0x21, 0x00


	//----- nvinfo : EIATTR_KPARAM_INFO
	.align		4
.L_62:
        /*0028*/ 	.byte	0x04, 0x17
        /*002a*/ 	.short	(.L_64 - .L_63)
.L_63:
        /*002c*/ 	.word	0x00000000
        /*0030*/ 	.short	0x0000
        /*0032*/ 	.short	0x0000
        /*0034*/ 	.byte	0x00, 0xf5, 0x21, 0x00


	//----- nvinfo : EIATTR_SPARSE_MMA_MASK
	.align		4
.L_64:
        /*0038*/ 	.byte	0x03, 0x50
        /*003a*/ 	.short	0x0000


	//----- nvinfo : EIATTR_MAXREG_COUNT
	.align		4
        /*003c*/ 	.byte	0x03, 0x1b
        /*003e*/ 	.short	0x00ff


	//----- nvinfo : EIATTR_NUM_BARRIERS
	.align		4
        /*0040*/ 	.byte	0x02, 0x4c
        /*0042*/ 	.byte	0x01
	.zero		1


	//----- nvinfo : EIATTR_MERCURY_ISA_VERSION
	.align		4
        /*0044*/ 	.byte	0x03, 0x5f
        /*0046*/ 	.short	0x0101


	//----- nvinfo : EIATTR_VRC_CTA_INIT_COUNT
	.align		4
        /*0048*/ 	.byte	0x02, 0x4a
	.zero		1
	.zero		1


	//----- nvinfo : EIATTR_EXIT_INSTR_OFFSETS
	.align		4
        /*004c*/ 	.byte	0x04, 0x1c
        /*004e*/ 	.short	(.L_66 - .L_65)


	//   ....[0]....
.L_65:
        /*0050*/ 	.word	0x00001950


	//----- nvinfo : EIATTR_CRS_STACK_SIZE
	.align		4
.L_66:
        /*0054*/ 	.byte	0x04, 0x1e
        /*0056*/ 	.short	(.L_68 - .L_67)
.L_67:
        /*0058*/ 	.word	0x00000000


	//----- nvinfo : EIATTR_CBANK_PARAM_SIZE
	.align		4
.L_68:
        /*005c*/ 	.byte	0x03, 0x19
        /*005e*/ 	.short	0x0018


	//----- nvinfo : EIATTR_PARAM_CBANK
	.align		4
        /*0060*/ 	.byte	0x04, 0x0a
        /*0062*/ 	.short	(.L_70 - .L_69)
	.align		4
.L_69:
        /*0064*/ 	.word	index@(.nv.constant0.oneBfs)
        /*0068*/ 	.short	0x0380
        /*006a*/ 	.short	0x0018


	//----- nvinfo : EIATTR_SW_WAR
	.align		4
.L_70:
        /*006c*/ 	.byte	0x04, 0x36
        /*006e*/ 	.short	(.L_72 - .L_71)
.L_71:
        /*0070*/ 	.word	0x00000008
.L_72:


//--------------------- .nv.info.nonMaximalSupression --------------------------
	.section	.nv.info.nonMaximalSupression,"",@"SHT_CUDA_INFO"
	.sectionflags	@""
	.align	4


	//----- nvinfo : EIATTR_CUDA_API_VERSION
	.align		4
        /*0000*/ 	.byte	0x04, 0x37
        /*0002*/ 	.short	(.L_74 - .L_73)
.L_73:
        /*0004*/ 	.word	0x00000082


	//----- nvinfo : EIATTR_KPARAM_INFO
	.align		4
.L_74:
        /*0008*/ 	.byte	0x04, 0x17
        /*000a*/ 	.short	(.L_76 - .L_75)
.L_75:
        /*000c*/ 	.word	0x00000000
        /*0010*/ 	.short	0x0002
        /*0012*/ 	.short	0x0010
        /*0014*/ 	.byte	0x00, 0xf5, 0x21, 0x00


	//----- nvinfo : EIATTR_KPARAM_INFO
	.align		4
.L_76:
        /*0018*/ 	.byte	0x04, 0x17
        /*001a*/ 	.short	(.L_78 - .L_77)
.L_77:
        /*001c*/ 	.word	0x00000000
        /*0020*/ 	.short	0x0001
        /*0022*/ 	.short	0x0008
        /*0024*/ 	.byte	0x00, 0xf5, 0x21, 0x00


	//----- nvinfo : EIATTR_KPARAM_INFO
	.align		4
.L_78:
        /*0028*/ 	.byte	0x04, 0x17
        /*002a*/ 	.short	(.L_80 - .L_79)
.L_79:
        /*002c*/ 	.word	0x00000000
        /*0030*/ 	.short	0x0000
        /*0032*/ 	.short	0x0000
        /*0034*/ 	.byte	0x00, 0xf5, 0x21, 0x00


	//----- nvinfo : EIATTR_SPARSE_MMA_MASK
	.align		4
.L_80:
        /*0038*/ 	.byte	0x03, 0x50
        /*003a*/ 	.short	0x0000


	//----- nvinfo : EIATTR_MAXREG_COUNT
	.align		4
        /*003c*/ 	.byte	0x03, 0x1b
        /*003e*/ 	.short	0x00ff


	//----- nvinfo : EIATTR_NUM_BARRIERS
	.align		4
        /*0040*/ 	.byte	0x02, 0x4c
        /*0042*/ 	.byte	0x01
	.zero		1


	//----- nvinfo : EIATTR_MERCURY_ISA_VERSION
	.align		4
        /*0044*/ 	.byte	0x03, 0x5f
        /*0046*/ 	.short	0x0101


	//----- nvinfo : EIATTR_VRC_CTA_INIT_COUNT
	.align		4
        /*0048*/ 	.byte	0x02, 0x4a
	.zero		1
	.zero		1


	//----- nvinfo : EIATTR_EXIT_INSTR_OFFSETS
	.align		4
        /*004c*/ 	.byte	0x04, 0x1c
        /*004e*/ 	.short	(.L_82 - .L_81)


	//   ....[0]....
.L_81:
        /*0050*/ 	.word	0x00000bf0


	//   ....[1]....
        /*0054*/ 	.word	0x00000c20


	//   ....[2]....
        /*0058*/ 	.word	0x00000ce0


	//   ....[3]....
        /*005c*/ 	.word	0x00000d10


	//   ....[4]....
        /*0060*/ 	.word	0x00000dd0


	//   ....[5]....
        /*0064*/ 	.word	0x00000e00


	//   ....[6]....
        /*0068*/ 	.word	0x00000e70


	//   ....[7]....
        /*006c*/ 	.word	0x00000ef0


	//   ....[8]....
        /*0070*/ 	.word	0x00000f20


	//----- nvinfo : EIATTR_CRS_STACK_SIZE
	.align		4
.L_82:
        /*0074*/ 	.byte	0x04, 0x1e
        /*0076*/ 	.short	(.L_84 - .L_83)
.L_83:
        /*0078*/ 	.word	0x00000000


	//----- nvinfo : EIATTR_CBANK_PARAM_SIZE
	.align		4
.L_84:
        /*007c*/ 	.byte	0x03, 0x19
        /*007e*/ 	.short	0x0018


	//----- nvinfo : EIATTR_PARAM_CBANK
	.align		4
        /*0080*/ 	.byte	0x04, 0x0a
        /*0082*/ 	.short	(.L_86 - .L_85)
	.align		4
.L_85:
        /*0084*/ 	.word	index@(.nv.constant0.nonMaximalSupression)
        /*0088*/ 	.short	0x0380
        /*008a*/ 	.short	0x0018


	//----- nvinfo : EIATTR_SW_WAR
	.align		4
.L_86:
        /*008c*/ 	.byte	0x04, 0x36
        /*008e*/ 	.short	(.L_88 - .L_87)
.L_87:
        /*0090*/ 	.word	0x00000008
.L_88:


//--------------------- .nv.info.sobelAndSuppression --------------------------
	.section	.nv.info.sobelAndSuppression,"",@"SHT_CUDA_INFO"
	.sectionflags	@""
	.align	4


	//----- nvinfo : EIATTR_CUDA_API_VERSION
	.align		4
        /*0000*/ 	.byte	0x04, 0x37
        /*0002*/ 	.short	(.L_90 - .L_89)
.L_89:
        /*0004*/ 	.word	0x00000082


	//----- nvinfo : EIATTR_KPARAM_INFO
	.align		4
.L_90:
        /*0008*/ 	.byte	0x04, 0x17
        /*000a*/ 	.short	(.L_92 - .L_91)
.L_91:
        /*000c*/ 	.word	0x00000000
        /*0010*/ 	.short	0x0002
        /*0012*/ 	.short	0x0010
        /*0014*/ 	.byte	0x00, 0xf5, 0x21, 0x00


	//----- nvinfo : EIATTR_KPARAM_INFO
	.align		4
.L_92:
        /*0018*/ 	.byte	0x04, 0x17
        /*001a*/ 	.short	(.L_94 - .L_93)
.L_93:
        /*001c*/ 	.word	0x00000000
        /*0020*/ 	.short	0x0001
        /*0022*/ 	.short	0x0008
        /*0024*/ 	.byte	0x00, 0xf5, 0x21, 0x00


	//----- nvinfo : EIATTR_KPARAM_INFO
	.align		4
.L_94:
        /*0028*/ 	.byte	0x04, 0x17
        /*002a*/ 	.short	(.L_96 - .L_95)
.L_95:
        /*002c*/ 	.word	0x00000000
        /*0030*/ 	.short	0x0000
        /*0032*/ 	.short	0x0000
        /*0034*/ 	.byte	0x00, 0xf5, 0x21, 0x00


	//----- nvinfo : EIATTR_SPARSE_MMA_MASK
	.align		4
.L_96:
        /*0038*/ 	.byte	0x03, 0x50
        /*003a*/ 	.short	0x0000


	//----- nvinfo : EIATTR_MAXREG_COUNT
	.align		4
        /*003c*/ 	.byte	0x03, 0x1b
        /*003e*/ 	.short	0x00ff


	//----- nvinfo : EIATTR_NUM_BARRIERS
	.align		4
        /*0040*/ 	.byte	0x02, 0x4c
        /*0042*/ 	.byte	0x01
	.zero		1


	//----- nvinfo : EIATTR_EXTERNS
	.align		4
        /*0044*/ 	.byte	0x04, 0x0f
        /*0046*/ 	.short	(.L_98 - .L_97)


	//   ....[0]....
	.align		4
.L_97:
        /*0048*/ 	.word	index@(vprintf)


	//----- nvinfo : EIATTR_MERCURY_ISA_VERSION
	.align		4
.L_98:
        /*004c*/ 	.byte	0x03, 0x5f
        /*004e*/ 	.short	0x0101


	//----- nvinfo : EIATTR_VRC_CTA_INIT_COUNT
	.align		4
        /*0050*/ 	.byte	0x02, 0x4a
	.zero		1
	.zero		1


	//----- nvinfo : EIATTR_SYSCALL_OFFSETS
	.align		4
        /*0054*/ 	.byte	0x04, 0x46
        /*0056*/ 	.short	(.L_100 - .L_99)


	//   ....[0]....
.L_99:
        /*0058*/ 	.word	0x00001210


	//----- nvinfo : EIATTR_EXIT_INSTR_OFFSETS
	.align		4
.L_100:
        /*005c*/ 	.byte	0x04, 0x1c
        /*005e*/ 	.short	(.L_102 - .L_101)


	//   ....[0]....
.L_101:
        /*0060*/ 	.word	0x00001060


	//   ....[1]....
        /*0064*/ 	.word	0x00001220


	//----- nvinfo : EIATTR_CRS_STACK_SIZE
	.align		4
.L_102:
        /*0068*/ 	.byte	0x04, 0x1e
        /*006a*/ 	.short	(.L_104 - .L_103)
.L_103:
        /*006c*/ 	.word	0x00000000


	//----- nvinfo : EIATTR_CBANK_PARAM_SIZE
	.align		4
.L_104:
        /*0070*/ 	.byte	0x03, 0x19
        /*0072*/ 	.short	0x0018


	//----- nvinfo : EIATTR_PARAM_CBANK
	.align		4
        /*0074*/ 	.byte	0x04, 0x0a
        /*0076*/ 	.short	(.L_106 - .L_105)
	.align		4
.L_105:
        /*0078*/ 	.word	index@(.nv.constant0.sobelAndSuppression)
        /*007c*/ 	.short	0x0380
        /*007e*/ 	.short	0x0018


	//----- nvinfo : EIATTR_SW_WAR
	.align		4
.L_106:
        /*0080*/ 	.byte	0x04, 0x36
        /*0082*/ 	.short	(.L_108 - .L_107)
.L_107:
        /*0084*/ 	.word	0x00000008
.L_108:


//--------------------- .nv.callgraph             --------------------------
	.section	.nv.callgraph,"",@"SHT_CUDA_CALLGRAPH"
	.align	4
	.sectionentsize	8
	.align		4
        /*0000*/ 	.word	0x00000000
	.align		4
        /*0004*/ 	.word	0xffffffff
	.align		4
        /*0008*/ 	.word	index@(sobelAndSuppression)
	.align		4
        /*000c*/ 	.word	index@(vprintf)
	.align		4
        /*0010*/ 	.word	0x00000000
	.align		4
        /*0014*/ 	.word	0xfffffffe
	.align		4
        /*0018*/ 	.word	0x00000000
	.align		4
        /*001c*/ 	.word	0xfffffffd
	.align		4
        /*0020*/ 	.word	0x00000000
	.align		4
        /*0024*/ 	.word	0xfffffffc


//--------------------- .nv.constant4             --------------------------
	.section	.nv.constant4,"a",@progbits
	.align	8
	.align		8
.nv.constant4:
        /*0000*/ 	.dword	$str
	.align		8
        /*0008*/ 	.dword	vprintf


//--------------------- .text.gaussianFilter      --------------------------
	.section	.text.gaussianFilter,"ax",@progbits
	.align	128
        .global         gaussianFilter
        .type           gaussianFilter,@function
        .size           gaussianFilter,(.L_x_145 - gaussianFilter)
        .other          gaussianFilter,@"STO_CUDA_ENTRY STV_DEFAULT"
gaussianFilter:
.text.gaussianFilter:
[----:B------:R-:W-:Y:S01]  /*0000*/  LDC R1, c[0x0][0x37c] ;  /* 0x0000df00ff017b82 */ /* 0x000fe20000000800 */
[----:B------:R-:W-:Y:S05]  /*0010*/  EXIT ;  /* 0x000000000000794d */ /* 0x000fea0003800000 */
.L_x_0:
[----:B------:R-:W-:-:S00]  /*0020*/  BRA `(.L_x_0) ;  /* 0xfffffffc00fc7947 */ /* 0x000fc0000383ffff */
[----:B------:R-:W-:-:S00]  /*0030*/  NOP ;  /* 0x0000000000007918 */ /* 0x000fc00000000000 */
        /* <DEDUP_REMOVED lines=12> */
.L_x_145:


//--------------------- .text.final_battle        --------------------------
	.section	.text.final_battle,"ax",@progbits
	.align	128
        .global         final_battle
        .type           final_battle,@function
        .size           final_battle,(.L_x_146 - final_battle)
        .other          final_battle,@"STO_CUDA_ENTRY STV_DEFAULT"
final_battle:
.text.final_battle:
[----:B------:R-:W-:Y:S01]  /*0000*/  LDC R1, c[0x0][0x37c] ;  /* 0x0000df00ff017b82 */ /* 0x000fe20000000800 */
[----:B------:R-:W0:Y:S01]  /*0010*/  S2R R0, SR_CTAID.Y ;  /* 0x0000000000007919 */ /* 0x000e220000002600 */
[----:B------:R-:W1:Y:S06]  /*0020*/  LDCU UR6, c[0x0][0x370] ;  /* 0x00006e00ff0677ac */ /* 0x000e6c0008000800 */
[----:B------:R-:W2:Y:S01]  /*0030*/  LDC.64 R2, c[0x0][0x380] ;  /* 0x0000e000ff027b82 */ /* 0x000ea20000000a00 */
[----:B------:R-:W0:Y:S01]  /*0040*/  S2R R5, SR_TID.Y ;  /* 0x0000000000057919 */ /* 0x000e220000002200 */
[----:B------:R-:W3:Y:S01]  /*0050*/  LDCU.64 UR4, c[0x0][0x358] ;  /* 0x00006b00ff0477ac */ /* 0x000ee20008000a00 */
[----:B------:R-:W4:Y:S01]  /*0060*/  S2R R4, SR_CTAID.X ;  /* 0x0000000000047919 */ /* 0x000f220000002500 */
[----:B------:R-:W4:Y:S01]  /*0070*/  S2R R7, SR_TID.X ;  /* 0x0000000000077919 */ /* 0x000f220000002100 */
[----:B0-----:R-:W-:-:S05]  /*0080*/  LEA R0, R0, R5, 0x5 ;  /* 0x0000000500007211 */ /* 0x001fca00078e28ff */
[----:B-1----:R-:W-:Y:S01]  /*0090*/  IMAD R5, R0, UR6, RZ ;  /* 0x0000000600057c24 */ /* 0x002fe2000f8e02ff */
[----:B----4-:R-:W-:-:S04]  /*00a0*/  LEA R0, R4, R7, 0x5 ;  /* 0x0000000704007211 */ /* 0x010fc800078e28ff */
[----:B------:R-:W-:-:S05]  /*00b0*/  LEA R5, R5, R0, 0x5 ;  /* 0x0000000005057211 */ /* 0x000fca00078e28ff */
[----:B--2---:R-:W-:-:S05]  /*00c0*/  IMAD.WIDE R2, R5, 0x4, R2 ;  /* 0x0000000405027825 */ /* 0x004fca00078e0202 */
[----:B---3--:R-:W2:Y:S02]  /*00d0*/  LDG.E R0, desc[UR4][R2.64] ;  /* 0x0000000402007981 */ /* 0x008ea4000c1e1900 */
[----:B--2---:R-:W-:-:S04]  /*00e0*/  ISETP.NE.AND P0, PT, R0, -0x2, PT ;  /* 0xfffffffe0000780c */ /* 0x004fc80003f05270 */
[----:B------:R-:W-:-:S05]  /*00f0*/  SEL R5, RZ, 0xff, P0 ;  /* 0x000000ffff057807 */ /* 0x000fca0000000000 */
[----:B------:R-:W-:Y:S01]  /*0100*/  STG.E desc[UR4][R2.64], R5 ;  /* 0x0000000502007986 */ /* 0x000fe2000c101904 */
[----:B------:R-:W-:Y:S05]  /*0110*/  EXIT ;  /* 0x000000000000794d */ /* 0x000fea0003800000 */
.L_x_1:
        /* <DEDUP_REMOVED lines=14> */
.L_x_146:


//--------------------- .text.oneBfs              --------------------------
	.section	.text.oneBfs,"ax",@progbits
	.align	128
        .global         oneBfs
        .type           oneBfs,@function
        .size           oneBfs,(.L_x_147 - oneBfs)
        .other          oneBfs,@"STO_CUDA_ENTRY STV_DEFAULT"
oneBfs:
.text.oneBfs:
[----:B------:R-:W0:Y:S01]  /*0000*/  LDC R1, c[0x0][0x37c] ;  /* 0x0000df00ff017b82 */ /* 0x000e220000000800 */
[----:B------:R-:W1:Y:S07]  /*0010*/  S2R R12, SR_TID.Y ;  /* 0x00000000000c7919 */ /* 0x000e6e0000002200 */
[----:B------:R-:W2:Y:S01]  /*0020*/  LDC R15, c[0x0][0x370] ;  /* 0x0000dc00ff0f7b82 */ /* 0x000ea20000000800 */
[----:B------:R-:W3:Y:S01]  /*0030*/  LDCU.64 UR6, c[0x0][0x358] ;  /* 0x00006b00ff0677ac */ /* 0x000ee20008000a00 */
[----:B0-----:R-:W-:Y:S01]  /*0040*/  VIADD R1, R1, 0xfffffe00 ;  /* 0xfffffe0001017836 */ /* 0x001fe20000000000 */
[----:B------:R-:W1:Y:S01]  /*0050*/  S2R R3, SR_CTAID.Y ;  /* 0x0000000000037919 */ /* 0x000e620000002600 */
[----:B------:R-:W0:Y:S04]  /*0060*/  S2R R16, SR_CTAID.X ;  /* 0x0000000000107919 */ /* 0x000e280000002500 */
[----:B------:R-:W4:Y:S01]  /*0070*/  LDC.64 R6, c[0x0][0x380] ;  /* 0x0000e000ff067b82 */ /* 0x000f220000000a00 */
[----:B------:R-:W0:Y:S01]  /*0080*/  S2R R13, SR_TID.X ;  /* 0x00000000000d7919 */ /* 0x000e220000002100 */
[----:B--2---:R-:W-:-:S02]  /*0090*/  IMAD.SHL.U32 R15, R15, 0x20, RZ ;  /* 0x000000200f0f7824 */ /* 0x004fc400078e00ff */
[----:B-1----:R-:W-:-:S04]  /*00a0*/  IMAD R14, R3, 0x20, R12 ;  /* 0x00000020030e7824 */ /* 0x002fc800078e020c */
[----:B------:R-:W-:Y:S02]  /*00b0*/  IMAD R18, R15, R14, RZ ;  /* 0x0000000e0f127224 */ /* 0x000fe400078e02ff */
[----:B0-----:R-:W-:-:S04]  /*00c0*/  IMAD R16, R16, 0x20, R13 ;  /* 0x0000002010107824 */ /* 0x001fc800078e020d */
[----:B------:R-:W-:-:S04]  /*00d0*/  IMAD.IADD R4, R16, 0x1, R18 ;  /* 0x0000000110047824 */ /* 0x000fc800078e0212 */
[----:B----4-:R-:W-:-:S05]  /*00e0*/  IMAD.WIDE R8, R4, 0x4, R6 ;  /* 0x0000000404087825 */ /* 0x010fca00078e0206 */
[----:B---3--:R-:W2:Y:S01]  /*00f0*/  LDG.E R10, desc[UR6][R8.64] ;  /* 0x00000006080a7981 */ /* 0x008ea2000c1e1900 */
[----:B------:R-:W0:Y:S01]  /*0100*/  S2UR UR5, SR_CgaCtaId ;  /* 0x00000000000579c3 */ /* 0x000e220000008800 */
[----:B------:R-:W-:Y:S01]  /*0110*/  UMOV UR4, 0x400 ;  /* 0x0000040000047882 */ /* 0x000fe20000000000 */
[C---:B------:R-:W-:Y:S01]  /*0120*/  LOP3.LUT P0, RZ, R13.reuse, R12, RZ, 0xfc, !PT ;  /* 0x0000000c0dff7212 */ /* 0x040fe2000780fcff */
[----:B------:R-:W-:Y:S01]  /*0130*/  BSSY.RECONVERGENT B0, `(.L_x_2) ;  /* 0x000001b000007945 */ /* 0x000fe20003800200 */
[C---:B------:R-:W-:Y:S02]  /*0140*/  VIADD R2, R12.reuse, 0x1 ;  /* 0x000000010c027836 */ /* 0x040fe40000000000 */
[----:B------:R-:W-:Y:S01]  /*0150*/  VIADD R3, R13, 0x1 ;  /* 0x000000010d037836 */ /* 0x000fe20000000000 */
[----:B0-----:R-:W-:Y:S01]  /*0160*/  ULEA UR5, UR5, UR4, 0x18 ;  /* 0x0000000405057291 */ /* 0x001fe2000f8ec0ff */
[----:B------:R-:W0:Y:S05]  /*0170*/  LDCU UR4, c[0x0][0x374] ;  /* 0x00006e80ff0477ac */ /* 0x000e2a0008000800 */
[----:B------:R-:W-:-:S05]  /*0180*/  LEA R0, R12, UR5, 0x8 ;  /* 0x000000050c007c11 */ /* 0x000fca000f8e40ff */
[----:B------:R-:W-:Y:S01]  /*0190*/  IMAD R5, R13, 0x4, R0 ;  /* 0x000000040d057824 */ /* 0x000fe200078e0200 */
[----:B0-----:R-:W-:-:S04]  /*01a0*/  USHF.L.U32 UR4, UR4, 0x5, URZ ;  /* 0x0000000504047899 */ /* 0x001fc800080006ff */
[----:B--2---:R0:W-:Y:S01]  /*01b0*/  STS [R5+0x104], R10 ;  /* 0x0001040a05007388 */ /* 0x0041e20000000800 */
[----:B------:R-:W-:Y:S07]  /*01c0*/  @P0 BRA `(.L_x_3) ;  /* 0x0000000000440947 */ /* 0x000fee0003800000 */
[----:B0-----:R-:W-:Y:S01]  /*01d0*/  VIADD R10, R14, 0xffffffff ;  /* 0xffffffff0e0a7836 */ /* 0x001fe20000000000 */
[----:B------:R-:W-:Y:S01]  /*01e0*/  ISETP.GT.AND P0, PT, R16, R15, PT ;  /* 0x0000000f1000720c */ /* 0x000fe20003f04270 */
[----:B------:R-:W-:Y:S03]  /*01f0*/  BSSY.RECONVERGENT B1, `(.L_x_4) ;  /* 0x000000d000017945 */ /* 0x000fe60003800200 */
[----:B------:R-:W-:Y:S02]  /*0200*/  ISETP.GE.U32.AND P1, PT, R10, UR4, PT ;  /* 0x000000040a007c0c */ /* 0x000fe4000bf26070 */
[----:B------:R-:W-:Y:S02]  /*0210*/  ISETP.LT.OR P0, PT, R16, 0x1, P0 ;  /* 0x000000011000780c */ /* 0x000fe40000701670 */
[----:B------:R-:W-:-:S04]  /*0220*/  ISETP.EQ.OR P1, PT, R14, RZ, P1 ;  /* 0x000000ff0e00720c */ /* 0x000fc80000f22670 */
[----:B------:R-:W-:-:S13]  /*0230*/  PLOP3.LUT P0, PT, P0, P1, PT, 0xf8, 0x8f ;  /* 0x00000000008f781c */ /* 0x000fda0000703f70 */
[----:B------:R-:W-:Y:S05]  /*0240*/  @P0 BRA `(.L_x_5) ;  /* 0x00000000001c0947 */ /* 0x000fea0003800000 */
[----:B------:R-:W0:Y:S01]  /*0250*/  LDCU.64 UR8, c[0x0][0x380] ;  /* 0x00007000ff0877ac */ /* 0x000e220008000a00 */
[----:B------:R-:W-:-:S04]  /*0260*/  IADD3 R11, PT, PT, -R15, R18, RZ ;  /* 0x000000120f0b7210 */ /* 0x000fc80007ffe1ff */
[----:B------:R-:W-:-:S04]  /*0270*/  IADD3 R17, P0, PT, R16, R11, RZ ;  /* 0x0000000b10117210 */ /* 0x000fc80007f1e0ff */
[----:B------:R-:W-:Y:S02]  /*0280*/  LEA.HI.X.SX32 R20, R11, RZ, 0x1, P0 ;  /* 0x000000ff0b147211 */ /* 0x000fe400000f0eff */
[----:B0-----:R-:W-:-:S04]  /*0290*/  LEA R10, P0, R17, UR8, 0x2 ;  /* 0x00000008110a7c11 */ /* 0x001fc8000f8010ff */
[----:B------:R-:W-:-:S05]  /*02a0*/  LEA.HI.X R11, R17, UR9, R20, 0x2, P0 ;  /* 0x00000009110b7c11 */ /* 0x000fca00080f1414 */
[----:B------:R0:W5:Y:S04]  /*02b0*/  LDG.E R10, desc[UR6][R10.64+-0x4] ;  /* 0xfffffc060a0a7981 */ /* 0x000168000c1e1900 */
.L_x_5:
[----:B------:R-:W-:Y:S05]  /*02c0*/  BSYNC.RECONVERGENT B1 ;  /* 0x0000000000017941 */ /* 0x000fea0003800200 */
.L_x_4:
[----:B-----5:R1:W-:Y:S02]  /*02d0*/  STS [R5], R10 ;  /* 0x0000000a05007388 */ /* 0x0203e40000000800 */
.L_x_3:
[----:B------:R-:W-:Y:S05]  /*02e0*/  BSYNC.RECONVERGENT B0 ;  /* 0x0000000000007941 */ /* 0x000fea0003800200 */
.L_x_2:
[----:B------:R-:W-:Y:S01]  /*02f0*/  ISETP.NE.AND P1, PT, R12, 0x1f, PT ;  /* 0x0000001f0c00780c */ /* 0x000fe20003f25270 */
[----:B------:R-:W-:Y:S03]  /*0300*/  BSSY.RECONVERGENT B0, `(.L_x_6) ;  /* 0x0000012000007945 */ /* 0x000fe60003800200 */
[----:B------:R-:W-:-:S13]  /*0310*/  ISETP.NE.OR P0, PT, R13, RZ, P1 ;  /* 0x000000ff0d00720c */ /* 0x000fda0000f05670 */
[----:B------:R-:W-:Y:S05]  /*0320*/  @P0 BRA `(.L_x_7) ;  /* 0x00000000003c0947 */ /* 0x000fea0003800000 */
[----:B------:R-:W-:Y:S01]  /*0330*/  ISETP.GT.AND P0, PT, R16, R15, PT ;  /* 0x0000000f1000720c */ /* 0x000fe20003f04270 */
[----:B0-----:R-:W-:Y:S01]  /*0340*/  VIADD R11, R14, 0x1 ;  /* 0x000000010e0b7836 */ /* 0x001fe20000000000 */
[----:B------:R-:W-:Y:S02]  /*0350*/  BSSY.RECONVERGENT B1, `(.L_x_8) ;  /* 0x000000b000017945 */ /* 0x000fe40003800200 */
[----:B------:R-:W-:-:S04]  /*0360*/  ISETP.LT.OR P0, PT, R16, 0x1, P0 ;  /* 0x000000011000780c */ /* 0x000fc80000701670 */
[----:B------:R-:W-:-:S13]  /*0370*/  ISETP.GE.U32.OR P0, PT, R11, UR4, P0 ;  /* 0x000000040b007c0c */ /* 0x000fda0008706470 */
[----:B------:R-:W-:Y:S05]  /*0380*/  @P0 BRA `(.L_x_9) ;  /* 0x00000000001c0947 */ /* 0x000fea0003800000 */
[----:B------:R-:W1:Y:S01]  /*0390*/  LDCU.64 UR8, c[0x0][0x380] ;  /* 0x00007000ff0877ac */ /* 0x000e620008000a00 */
[----:B------:R-:W-:-:S05]  /*03a0*/  IMAD.IADD R11, R15, 0x1, R18 ;  /* 0x000000010f0b7824 */ /* 0x000fca00078e0212 */
[----:B------:R-:W-:-:S04]  /*03b0*/  IADD3 R17, P0, PT, R16, R11, RZ ;  /* 0x0000000b10117210 */ /* 0x000fc80007f1e0ff */
[----:B------:R-:W-:Y:S02]  /*03c0*/  LEA.HI.X.SX32 R20, R11, RZ, 0x1, P0 ;  /* 0x000000ff0b147211 */ /* 0x000fe400000f0eff */
[----:B-1----:R-:W-:-:S04]  /*03d0*/  LEA R10, P0, R17, UR8, 0x2 ;  /* 0x00000008110a7c11 */ /* 0x002fc8000f8010ff */
[----:B------:R-:W-:-:S05]  /*03e0*/  LEA.HI.X R11, R17, UR9, R20, 0x2, P0 ;  /* 0x00000009110b7c11 */ /* 0x000fca00080f1414 */
[----:B------:R0:W5:Y:S04]  /*03f0*/  LDG.E R10, desc[UR6][R10.64+-0x4] ;  /* 0xfffffc060a0a7981 */ /* 0x000168000c1e1900 */
.L_x_9:
[----:B------:R-:W-:Y:S05]  /*0400*/  BSYNC.RECONVERGENT B1 ;  /* 0x0000000000017941 */ /* 0x000fea0003800200 */
.L_x_8:
[----:B-----5:R2:W-:Y:S02]  /*0410*/  STS [UR5+0x2100], R10 ;  /* 0x0021000aff007988 */ /* 0x0205e40008000805 */
.L_x_7:
[----:B------:R-:W-:Y:S05]  /*0420*/  BSYNC.RECONVERGENT B0 ;  /* 0x0000000000007941 */ /* 0x000fea0003800200 */
.L_x_6:
[----:B------:R-:W-:Y:S01]  /*0430*/  ISETP.NE.AND P0, PT, R12, RZ, PT ;  /* 0x000000ff0c00720c */ /* 0x000fe20003f05270 */
[----:B------:R-:W-:Y:S01]  /*0440*/  BSSY.RECONVERGENT B1, `(.L_x_10) ;  /* 0x000004d000017945 */ /* 0x000fe20003800200 */
[----:B------:R-:W-:-:S03]  /*0450*/  LEA R17, R13, UR5, 0x2 ;  /* 0x000000050d117c11 */ /* 0x000fc6000f8e10ff */
[----:B------:R-:W-:Y:S01]  /*0460*/  BSSY.RELIABLE B0, `(.L_x_11) ;  /* 0x000002f000007945 */ /* 0x000fe20003800100 */
[----:B------:R-:W-:Y:S01]  /*0470*/  ISETP.NE.OR P2, PT, R13, 0x1f, P0 ;  /* 0x0000001f0d00780c */ /* 0x000fe20000745670 */
[----:B------:R-:W-:-:S12]  /*0480*/  VIADD R19, R17, 0x2100 ;  /* 0x0000210011137836 */ /* 0x000fd80000000000 */
[----:B------:R-:W-:Y:S05]  /*0490*/  @P2 BRA `(.L_x_12) ;  /* 0x0000000000502947 */ /* 0x000fea0003800000 */
[----:B------:R-:W-:Y:S01]  /*04a0*/  VIADD R20, R16, 0x1 ;  /* 0x0000000110147836 */ /* 0x000fe20000000000 */
[----:B------:R-:W-:Y:S01]  /*04b0*/  BSSY.RECONVERGENT B2, `(.L_x_13) ;  /* 0x0000010000027945 */ /* 0x000fe20003800200 */
[----:B0-----:R-:W-:-:S03]  /*04c0*/  VIADD R11, R14, 0xffffffff ;  /* 0xffffffff0e0b7836 */ /* 0x001fc60000000000 */
[----:B------:R-:W-:Y:S02]  /*04d0*/  ISETP.GE.AND P0, PT, R20, R15, PT ;  /* 0x0000000f1400720c */ /* 0x000fe40003f06270 */
[----:B------:R-:W-:Y:S02]  /*04e0*/  ISETP.GE.U32.AND P1, PT, R11, UR4, PT ;  /* 0x000000040b007c0c */ /* 0x000fe4000bf26070 */
[----:B------:R-:W-:Y:S02]  /*04f0*/  ISETP.LT.OR P0, PT, R16, -0x1, P0 ;  /* 0xffffffff1000780c */ /* 0x000fe40000701670 */
[----:B------:R-:W-:-:S04]  /*0500*/  ISETP.EQ.OR P1, PT, R14, RZ, P1 ;  /* 0x000000ff0e00720c */ /* 0x000fc80000f22670 */
[----:B------:R-:W-:-:S13]  /*0510*/  PLOP3.LUT P0, PT, P0, P1, PT, 0xf8, 0x8f ;  /* 0x00000000008f781c */ /* 0x000fda0000703f70 */
[----:B------:R-:W-:Y:S05]  /*0520*/  @P0 BRA `(.L_x_14) ;  /* 0x0000000000200947 */ /* 0x000fea0003800000 */
[----:B------:R-:W0:Y:S01]  /*0530*/  LDCU.64 UR8, c[0x0][0x380] ;  /* 0x00007000ff0877ac */ /* 0x000e220008000a00 */
[----:B------:R-:W-:Y:S01]  /*0540*/  IMAD.IADD R11, R18, 0x1, -R15 ;  /* 0x00000001120b7824 */ /* 0x000fe200078e0a0f */
[----:B-12---:R-:W-:-:S04]  /*0550*/  SHF.R.S32.HI R10, RZ, 0x1f, R16 ;  /* 0x0000001fff0a7819 */ /* 0x006fc80000011410 */
[----:B------:R-:W-:-:S04]  /*0560*/  IADD3 R20, P0, PT, R16, R11, RZ ;  /* 0x0000000b10147210 */ /* 0x000fc80007f1e0ff */
[----:B------:R-:W-:Y:S02]  /*0570*/  LEA.HI.X.SX32 R11, R11, R10, 0x1, P0 ;  /* 0x0000000a0b0b7211 */ /* 0x000fe400000f0eff */
[----:B0-----:R-:W-:-:S04]  /*0580*/  LEA R10, P0, R20, UR8, 0x2 ;  /* 0x00000008140a7c11 */ /* 0x001fc8000f8010ff */
[----:B------:R-:W-:-:S05]  /*0590*/  LEA.HI.X R11, R20, UR9, R11, 0x2, P0 ;  /* 0x00000009140b7c11 */ /* 0x000fca00080f140b */
[----:B------:R0:W5:Y:S04]  /*05a0*/  LDG.E R10, desc[UR6][R10.64+0x4] ;  /* 0x000004060a0a7981 */ /* 0x000168000c1e1900 */
.L_x_14:
[----:B------:R-:W-:Y:S05]  /*05b0*/  BSYNC.RECONVERGENT B2 ;  /* 0x0000000000027941 */ /* 0x000fea0003800200 */
.L_x_13:
[----:B-----5:R3:W-:Y:S01]  /*05c0*/  STS [UR5+0x84], R10 ;  /* 0x0000840aff007988 */ /* 0x0207e20008000805 */
[----:B------:R-:W-:Y:S05]  /*05d0*/  BRA `(.L_x_15) ;  /* 0x00000000005c7947 */ /* 0x000fea0003800000 */
.L_x_12:
[----:B------:R-:W-:-:S13]  /*05e0*/  ISETP.NE.OR P2, PT, R13, 0x1f, P1 ;  /* 0x0000001f0d00780c */ /* 0x000fda0000f45670 */
[----:B------:R-:W-:Y:S05]  /*05f0*/  @!P2 BREAK.RELIABLE B0 ;  /* 0x000000000000a942 */ /* 0x000fea0003800100 */
[----:B------:R-:W-:Y:S05]  /*0600*/  @P2 BRA `(.L_x_16) ;  /* 0x0000000000482947 */ /* 0x000fea0003800000 */
[----:B------:R-:W-:Y:S01]  /*0610*/  VIADD R6, R16, 0x1 ;  /* 0x0000000110067836 */ /* 0x000fe20000000000 */
[----:B------:R-:W-:Y:S04]  /*0620*/  BSSY.RECONVERGENT B2, `(.L_x_17) ;  /* 0x000000e000027945 */ /* 0x000fe80003800200 */
[----:B------:R-:W-:Y:S01]  /*0630*/  ISETP.GE.AND P0, PT, R6, R15, PT ;  /* 0x0000000f0600720c */ /* 0x000fe20003f06270 */
[----:B------:R-:W-:-:S03]  /*0640*/  VIADD R6, R14, 0xffffffff ;  /* 0xffffffff0e067836 */ /* 0x000fc60000000000 */
[----:B------:R-:W-:-:S04]  /*0650*/  ISETP.LT.OR P0, PT, R16, -0x1, P0 ;  /* 0xffffffff1000780c */ /* 0x000fc80000701670 */
[----:B------:R-:W-:-:S13]  /*0660*/  ISETP.GE.U32.OR P0, PT, R6, UR4, P0 ;  /* 0x0000000406007c0c */ /* 0x000fda0008706470 */
[----:B------:R-:W-:Y:S05]  /*0670*/  @P0 BRA `(.L_x_18) ;  /* 0x0000000000200947 */ /* 0x000fea0003800000 */
[----:B------:R-:W3:Y:S01]  /*0680*/  LDCU.64 UR8, c[0x0][0x380] ;  /* 0x00007000ff0877ac */ /* 0x000ee20008000a00 */
[----:B------:R-:W-:Y:S02]  /*0690*/  IADD3 R7, PT, PT, -R15, R18, RZ ;  /* 0x000000120f077210 */ /* 0x000fe40007ffe1ff */
[----:B------:R-:W-:Y:S02]  /*06a0*/  SHF.R.S32.HI R6, RZ, 0x1f, R16 ;  /* 0x0000001fff067819 */ /* 0x000fe40000011410 */
[----:B012---:R-:W-:-:S04]  /*06b0*/  IADD3 R10, P0, PT, R16, R7, RZ ;  /* 0x00000007100a7210 */ /* 0x007fc80007f1e0ff */
[----:B------:R-:W-:Y:S02]  /*06c0*/  LEA.HI.X.SX32 R7, R7, R6, 0x1, P0 ;  /* 0x0000000607077211 */ /* 0x000fe400000f0eff */
[----:B---3--:R-:W-:-:S04]  /*06d0*/  LEA R6, P0, R10, UR8, 0x2 ;  /* 0x000000080a067c11 */ /* 0x008fc8000f8010ff */
[----:B------:R-:W-:-:S05]  /*06e0*/  LEA.HI.X R7, R10, UR9, R7, 0x2, P0 ;  /* 0x000000090a077c11 */ /* 0x000fca00080f1407 */
[----:B------:R3:W5:Y:S04]  /*06f0*/  LDG.E R10, desc[UR6][R6.64+0x4] ;  /* 0x00000406060a7981 */ /* 0x000768000c1e1900 */
.L_x_18:
[----:B------:R-:W-:Y:S05]  /*0700*/  BSYNC.RECONVERGENT B2 ;  /* 0x0000000000027941 */ /* 0x000fea0003800200 */
.L_x_17:
[----:B-----5:R4:W-:Y:S01]  /*0710*/  STS [UR5+0x2184], R10 ;  /* 0x0021840aff007988 */ /* 0x0209e20008000805 */
[----:B------:R-:W-:Y:S05]  /*0720*/  BRA `(.L_x_19) ;  /* 0x00000000004c7947 */ /* 0x000fea0003800000 */
.L_x_16:
[----:B------:R-:W-:Y:S05]  /*0730*/  @P0 BREAK.RELIABLE B0 ;  /* 0x0000000000000942 */ /* 0x000fea0003800100 */
[----:B------:R-:W-:Y:S05]  /*0740*/  @P0 BRA `(.L_x_20) ;  /* 0x0000000000400947 */ /* 0x000fea0003800000 */
.L_x_15:
[----:B------:R-:W-:Y:S05]  /*0750*/  BSYNC.RELIABLE B0 ;  /* 0x0000000000007941 */ /* 0x000fea0003800100 */
.L_x_11:
[----:B0123--:R-:W-:Y:S01]  /*0760*/  VIADD R10, R14, 0xffffffff ;  /* 0xffffffff0e0a7836 */ /* 0x00ffe20000000000 */
[----:B------:R-:W-:Y:S01]  /*0770*/  ISETP.GE.AND P0, PT, R16, R15, PT ;  /* 0x0000000f1000720c */ /* 0x000fe20003f06270 */
[----:B------:R-:W-:Y:S03]  /*0780*/  BSSY.RECONVERGENT B2, `(.L_x_21) ;  /* 0x000000a000027945 */ /* 0x000fe60003800200 */
[----:B------:R-:W-:Y:S01]  /*0790*/  ISETP.GE.U32.AND P1, PT, R10, UR4, PT ;  /* 0x000000040a007c0c */ /* 0x000fe2000bf26070 */
[----:B------:R-:W-:Y:S01]  /*07a0*/  IMAD.MOV.U32 R10, RZ, RZ, RZ ;  /* 0x000000ffff0a7224 */ /* 0x000fe200078e00ff */
[----:B------:R-:W-:Y:S02]  /*07b0*/  ISETP.LT.OR P0, PT, R16, RZ, P0 ;  /* 0x000000ff1000720c */ /* 0x000fe40000701670 */
[----:B------:R-:W-:-:S04]  /*07c0*/  ISETP.EQ.OR P1, PT, R14, RZ, P1 ;  /* 0x000000ff0e00720c */ /* 0x000fc80000f22670 */
[----:B------:R-:W-:-:S13]  /*07d0*/  PLOP3.LUT P0, PT, P0, P1, PT, 0xf8, 0x8f ;  /* 0x00000000008f781c */ /* 0x000fda0000703f70 */
[----:B------:R-:W-:Y:S05]  /*07e0*/  @P0 BRA `(.L_x_22) ;  /* 0x00000000000c0947 */ /* 0x000fea0003800000 */
[----:B------:R-:W-:-:S05]  /*07f0*/  IADD3 R11, PT, PT, R16, R18, -R15 ;  /* 0x00000012100b7210 */ /* 0x000fca0007ffe80f */
[----:B------:R-:W-:-:S05]  /*0800*/  IMAD.WIDE R6, R11, 0x4, R6 ;  /* 0x000000040b067825 */ /* 0x000fca00078e0206 */
[----:B------:R0:W5:Y:S02]  /*0810*/  LDG.E R10, desc[UR6][R6.64] ;  /* 0x00000006060a7981 */ /* 0x000164000c1e1900 */
.L_x_22:
[----:B------:R-:W-:Y:S05]  /*0820*/  BSYNC.RECONVERGENT B2 ;  /* 0x0000000000027941 */ /* 0x000fea0003800200 */
.L_x_21:
[----:B-----5:R1:W-:Y:S01]  /*0830*/  STS [R17+0x4], R10 ;  /* 0x0000040a11007388 */ /* 0x0203e20000000800 */
[----:B------:R-:W-:Y:S05]  /*0840*/  BRA `(.L_x_23) ;  /* 0x0000000000307947 */ /* 0x000fea0003800000 */
.L_x_20:
[----:B------:R-:W-:Y:S05]  /*0850*/  @P1 BRA `(.L_x_23) ;  /* 0x00000000002c1947 */ /* 0x000fea0003800000 */
.L_x_19:
[----:B------:R-:W-:Y:S01]  /*0860*/  ISETP.GE.AND P0, PT, R16, R15, PT ;  /* 0x0000000f1000720c */ /* 0x000fe20003f06270 */
[----:B---3--:R-:W-:Y:S01]  /*0870*/  VIADD R6, R14, 0x1 ;  /* 0x000000010e067836 */ /* 0x008fe20000000000 */
[----:B------:R-:W-:Y:S02]  /*0880*/  BSSY.RECONVERGENT B2, `(.L_x_24) ;  /* 0x0000007000027945 */ /* 0x000fe40003800200 */
[----:B------:R-:W-:-:S04]  /*0890*/  ISETP.LT.OR P0, PT, R16, RZ, P0 ;  /* 0x000000ff1000720c */ /* 0x000fc80000701670 */
[----:B------:R-:W-:Y:S01]  /*08a0*/  ISETP.GE.U32.OR P0, PT, R6, UR4, P0 ;  /* 0x0000000406007c0c */ /* 0x000fe20008706470 */
[----:B------:R-:W-:-:S12]  /*08b0*/  IMAD.MOV.U32 R6, RZ, RZ, RZ ;  /* 0x000000ffff067224 */ /* 0x000fd800078e00ff */
[----:B------:R-:W-:Y:S05]  /*08c0*/  @P0 BRA `(.L_x_25) ;  /* 0x0000000000080947 */ /* 0x000fea0003800000 */
[----:B------:R-:W-:-:S06]  /*08d0*/  IMAD.WIDE R6, R15, 0x4, R8 ;  /* 0x000000040f067825 */ /* 0x000fcc00078e0208 */
[----:B------:R3:W5:Y:S02]  /*08e0*/  LDG.E R6, desc[UR6][R6.64] ;  /* 0x0000000606067981 */ /* 0x000764000c1e1900 */
.L_x_25:
[----:B------:R-:W-:Y:S05]  /*08f0*/  BSYNC.RECONVERGENT B2 ;  /* 0x0000000000027941 */ /* 0x000fea0003800200 */
.L_x_24:
[----:B-----5:R0:W-:Y:S02]  /*0900*/  STS [R17+0x2104], R6 ;  /* 0x0021040611007388 */ /* 0x0201e40000000800 */
.L_x_23:
[----:B------:R-:W-:Y:S05]  /*0910*/  BSYNC.RECONVERGENT B1 ;  /* 0x0000000000017941 */ /* 0x000fea0003800200 */
.L_x_10:
[----:B------:R-:W-:Y:S05]  /*0920*/  WARPSYNC.ALL ;  /* 0x0000000000007948 */ /* 0x000fea0003800000 */
[----:B------:R-:W-:Y:S01]  /*0930*/  ISETP.NE.AND P0, PT, R13, RZ, PT ;  /* 0x000000ff0d00720c */ /* 0x000fe20003f05270 */
[----:B------:R-:W-:-:S12]  /*0940*/  BSSY.RECONVERGENT B1, `(.L_x_26) ;  /* 0x0000018000017945 */ /* 0x000fd80003800200 */
[----:B------:R-:W-:Y:S05]  /*0950*/  @P0 BRA `(.L_x_27) ;  /* 0x0000000000280947 */ /* 0x000fea0003800000 */
[C---:B------:R-:W-:Y:S01]  /*0960*/  ISETP.GT.AND P0, PT, R16.reuse, R15, PT ;  /* 0x0000000f1000720c */ /* 0x040fe20003f04270 */
[----:B------:R-:W-:Y:S01]  /*0970*/  BSSY.RECONVERGENT B2, `(.L_x_28) ;  /* 0x0000006000027945 */ /* 0x000fe20003800200 */
[----:B0--3--:R-:W-:Y:S02]  /*0980*/  IMAD.MOV.U32 R7, RZ, RZ, RZ ;  /* 0x000000ffff077224 */ /* 0x009fe400078e00ff */
[----:B------:R-:W-:-:S04]  /*0990*/  ISETP.LT.OR P0, PT, R16, 0x1, P0 ;  /* 0x000000011000780c */ /* 0x000fc80000701670 */
[----:B------:R-:W-:-:S13]  /*09a0*/  ISETP.GE.U32.OR P0, PT, R14, UR4, P0 ;  /* 0x000000040e007c0c */ /* 0x000fda0008706470 */
[----:B------:R-:W-:Y:S05]  /*09b0*/  @P0 BRA `(.L_x_29) ;  /* 0x0000000000040947 */ /* 0x000fea0003800000 */
[----:B------:R0:W5:Y:S02]  /*09c0*/  LDG.E R7, desc[UR6][R8.64+-0x4] ;  /* 0xfffffc0608077981 */ /* 0x000164000c1e1900 */
.L_x_29:
[----:B------:R-:W-:Y:S05]  /*09d0*/  BSYNC.RECONVERGENT B2 ;  /* 0x0000000000027941 */ /* 0x000fea0003800200 */
.L_x_28:
[----:B-----5:R3:W-:Y:S01]  /*09e0*/  STS [R0+0x100], R7 ;  /* 0x0001000700007388 */ /* 0x0207e20000000800 */
[----:B------:R-:W-:Y:S05]  /*09f0*/  BRA `(.L_x_30) ;  /* 0x0000000000307947 */ /* 0x000fea0003800000 */
.L_x_27:
[----:B------:R-:W-:-:S13]  /*0a00*/  ISETP.NE.AND P0, PT, R13, 0x1f, PT ;  /* 0x0000001f0d00780c */ /* 0x000fda0003f05270 */
[----:B------:R-:W-:Y:S05]  /*0a10*/  @P0 BRA `(.L_x_30) ;  /* 0x0000000000280947 */ /* 0x000fea0003800000 */
[----:B0-----:R-:W-:Y:S01]  /*0a20*/  VIADD R6, R16, 0x1 ;  /* 0x0000000110067836 */ /* 0x001fe20000000000 */
[----:B------:R-:W-:Y:S01]  /*0a30*/  BSSY.RECONVERGENT B2, `(.L_x_31) ;  /* 0x0000007000027945 */ /* 0x000fe20003800200 */
[----:B---3--:R-:W-:-:S03]  /*0a40*/  IMAD.MOV.U32 R7, RZ, RZ, RZ ;  /* 0x000000ffff077224 */ /* 0x008fc600078e00ff */
[----:B------:R-:W-:-:S04]  /*0a50*/  ISETP.GE.AND P0, PT, R6, R15, PT ;  /* 0x0000000f0600720c */ /* 0x000fc80003f06270 */
[----:B------:R-:W-:-:S04]  /*0a60*/  ISETP.LT.OR P0, PT, R16, -0x1, P0 ;  /* 0xffffffff1000780c */ /* 0x000fc80000701670 */
[----:B------:R-:W-:-:S13]  /*0a70*/  ISETP.GE.U32.OR P0, PT, R14, UR4, P0 ;  /* 0x000000040e007c0c */ /* 0x000fda0008706470 */
[----:B------:R-:W-:Y:S05]  /*0a80*/  @P0 BRA `(.L_x_32) ;  /* 0x0000000000040947 */ /* 0x000fea0003800000 */
[----:B------:R0:W5:Y:S02]  /*0a90*/  LDG.E R7, desc[UR6][R8.64+0x4] ;  /* 0x0000040608077981 */ /* 0x000164000c1e1900 */
.L_x_32:
[----:B------:R-:W-:Y:S05]  /*0aa0*/  BSYNC.RECONVERGENT B2 ;  /* 0x0000000000027941 */ /* 0x000fea0003800200 */
.L_x_31:
[----:B-----5:R3:W-:Y:S02]  /*0ab0*/  STS [R0+0x184], R7 ;  /* 0x0001840700007388 */ /* 0x0207e40000000800 */
.L_x_30:
[----:B------:R-:W-:Y:S05]  /*0ac0*/  BSYNC.RECONVERGENT B1 ;  /* 0x0000000000017941 */ /* 0x000fea0003800200 */
.L_x_26:
[----:B0-----:R-:W3:Y:S01]  /*0ad0*/  LDS R8, [R5+0x104] ;  /* 0x0001040005087984 */ /* 0x001ee20000000800 */
[----:B------:R-:W-:Y:S01]  /*0ae0*/  BSSY.RECONVERGENT B1, `(.L_x_33) ;  /* 0x0000014000017945 */ /* 0x000fe20003800200 */
[----:B---3--:R-:W-:-:S05]  /*0af0*/  VIADD R0, R8, 0x2 ;  /* 0x0000000208007836 */ /* 0x008fca0000000000 */
[----:B------:R-:W-:-:S13]  /*0b00*/  ISETP.GE.U32.AND P0, PT, R0, 0x3, PT ;  /* 0x000000030000780c */ /* 0x000fda0003f06070 */
[----:B------:R-:W-:Y:S05]  /*0b10*/  @!P0 BRA `(.L_x_34) ;  /* 0x0000000000408947 */ /* 0x000fea0003800000 */
[----:B------:R-:W0:Y:S01]  /*0b20*/  LDC.64 R6, c[0x0][0x390] ;  /* 0x0000e400ff067b82 */ /* 0x000e220000000a00 */
[----:B------:R-:W-:Y:S01]  /*0b30*/  ISETP.GT.AND P0, PT, R8, 0xf, PT ;  /* 0x0000000f0800780c */ /* 0x000fe20003f04270 */
[----:B------:R-:W-:Y:S01]  /*0b40*/  HFMA2 R9, -RZ, RZ, 0, 5.9604644775390625e-08 ;  /* 0x00000001ff097431 */ /* 0x000fe200000001ff */
[----:B------:R-:W-:Y:S11]  /*0b50*/  BSSY.RECONVERGENT B2, `(.L_x_34) ;  /* 0x000000c000027945 */ /* 0x000ff60003800200 */
[----:B------:R3:W-:Y:S01]  /*0b60*/  @!P0 STS [R5+0x104], RZ ;  /* 0x000104ff05008388 */ /* 0x0007e20000000800 */
[----:B------:R-:W-:-:S03]  /*0b70*/  @!P0 IMAD.MOV.U32 R8, RZ, RZ, RZ ;  /* 0x000000ffff088224 */ /* 0x000fc600078e00ff */
[----:B0-----:R3:W-:Y:S01]  /*0b80*/  STG.E desc[UR6][R6.64], R9 ;  /* 0x0000000906007986 */ /* 0x0017e2000c101906 */
[----:B------:R-:W-:Y:S05]  /*0b90*/  @!P0 BRA `(.L_x_35) ;  /* 0x00000000001c8947 */ /* 0x000fea0003800000 */
[----:B------:R-:W-:-:S13]  /*0ba0*/  ISETP.GE.U32.AND P0, PT, R8, 0x20, PT ;  /* 0x000000200800780c */ /* 0x000fda0003f06070 */
[----:B------:R-:W-:Y:S02]  /*0bb0*/  @P0 IMAD.MOV.U32 R0, RZ, RZ, -0x2 ;  /* 0xfffffffeff000424 */ /* 0x000fe400078e00ff */
[----:B---3--:R-:W-:Y:S02]  /*0bc0*/  @!P0 IMAD.MOV.U32 R6, RZ, RZ, -0x1 ;  /* 0xffffffffff068424 */ /* 0x008fe400078e00ff */
[----:B------:R-:W-:Y:S01]  /*0bd0*/  @P0 IMAD.MOV.U32 R8, RZ, RZ, -0x2 ;  /* 0xfffffffeff080424 */ /* 0x000fe200078e00ff */
[----:B------:R0:W-:Y:S01]  /*0be0*/  @P0 STS [R5+0x104], R0 ;  /* 0x0001040005000388 */ /* 0x0001e20000000800 */
[----:B------:R-:W-:-:S03]  /*0bf0*/  @!P0 IMAD.MOV.U32 R8, RZ, RZ, -0x1 ;  /* 0xffffffffff088424 */ /* 0x000fc600078e00ff */
[----:B------:R0:W-:Y:S04]  /*0c00*/  @!P0 STS [R5+0x104], R6 ;  /* 0x0001040605008388 */ /* 0x0001e80000000800 */
.L_x_35:
[----:B------:R-:W-:Y:S05]  /*0c10*/  BSYNC.RECONVERGENT B2 ;  /* 0x0000000000027941 */ /* 0x000fea0003800200 */
.L_x_34:
[----:B------:R-:W-:Y:S05]  /*0c20*/  BSYNC.RECONVERGENT B1 ;  /* 0x0000000000017941 */ /* 0x000fea0003800200 */
.L_x_33:
[----:B------:R-:W-:Y:S01]  /*0c30*/  BAR.SYNC.DEFER_BLOCKING 0x0 ;  /* 0x0000000000007b1d */ /* 0x000fe20000010000 */
[----:B------:R-:W-:Y:S01]  /*0c40*/  ISETP.NE.AND P0, PT, R8, -0x1, PT ;  /* 0xffffffff0800780c */ /* 0x000fe20003f05270 */
[----:B0-----:R-:W-:-:S04]  /*0c50*/  IMAD.MOV.U32 R0, RZ, RZ, RZ ;  /* 0x000000ffff007224 */ /* 0x001fc800078e00ff */
[----:B------:R-:W-:Y:S08]  /*0c60*/  BSSY.RECONVERGENT B1, `(.L_x_36) ;  /* 0x0000062000017945 */ /* 0x000ff00003800200 */
[----:B------:R-:W-:Y:S05]  /*0c70*/  @P0 BRA `(.L_x_37) ;  /* 0x0000000400800947 */ /* 0x000fea0003800000 */
[C---:B-1----:R-:W-:Y:S01]  /*0c80*/  IMAD R17, R12.reuse, 0x100, R17 ;  /* 0x000001000c117824 */ /* 0x042fe200078e0211 */
[----:B------:R-:W-:Y:S01]  /*0c90*/  LEA R19, R12, R19, 0x8 ;  /* 0x000000130c137211 */ /* 0x000fe200078e40ff */
[----:B------:R-:W-:Y:S03]  /*0ca0*/  BSSY.RECONVERGENT B2, `(.L_x_38) ;  /* 0x000002d000027945 */ /* 0x000fe60003800200 */
[----:B------:R-:W0:Y:S02]  /*0cb0*/  LDS R0, [R17] ;  /* 0x0000000011007984 */ /* 0x000e240000000800 */
[----:B0-----:R-:W-:-:S13]  /*0cc0*/  ISETP.NE.AND P0, PT, R0, -0x2, PT ;  /* 0xfffffffe0000780c */ /* 0x001fda0003f05270 */
[----:B---3--:R-:W-:Y:S01]  /*0cd0*/  @!P0 IMAD.MOV.U32 R6, RZ, RZ, -0x2 ;  /* 0xfffffffeff068424 */ /* 0x008fe200078e00ff */
[----:B--2-4-:R-:W0:Y:S01]  /*0ce0*/  @!P0 LDC.64 R10, c[0x0][0x390] ;  /* 0x0000e400ff0a8b82 */ /* 0x014e220000000a00 */
[----:B------:R-:W-:Y:S01]  /*0cf0*/  @!P0 IMAD.MOV.U32 R15, RZ, RZ, 0x1 ;  /* 0x00000001ff0f8424 */ /* 0x000fe200078e00ff */
[----:B------:R-:W-:Y:S04]  /*0d00*/  @!P0 STL.64 [R1], R2 ;  /* 0x0000000201008387 */ /* 0x000fe80000100a00 */
[----:B------:R-:W-:Y:S04]  /*0d10*/  @!P0 STS [R5+0x104], R6 ;  /* 0x0001040605008388 */ /* 0x000fe80000000800 */
[----:B------:R-:W1:Y:S04]  /*0d20*/  LDS R0, [R19+-0x2000] ;  /* 0xffe0000013007984 */ /* 0x000e680000000800 */
[----:B0-----:R-:W-:Y:S01]  /*0d30*/  @!P0 STG.E desc[UR6][R10.64], R15 ;  /* 0x0000000f0a008986 */ /* 0x001fe2000c101906 */
[----:B-1----:R-:W-:-:S13]  /*0d40*/  ISETP.NE.AND P1, PT, R0, -0x2, PT ;  /* 0xfffffffe0000780c */ /* 0x002fda0003f25270 */
[----:B------:R-:W-:Y:S01]  /*0d50*/  @!P1 IMAD.MOV.U32 R12, RZ, RZ, -0x2 ;  /* 0xfffffffeff0c9424 */ /* 0x000fe200078e00ff */
[----:B------:R-:W0:Y:S01]  /*0d60*/  @!P1 LDC.64 R8, c[0x0][0x390] ;  /* 0x0000e400ff089b82 */ /* 0x000e220000000a00 */
[----:B------:R-:W-:-:S03]  /*0d70*/  @!P1 IMAD.MOV.U32 R17, RZ, RZ, 0x1 ;  /* 0x00000001ff119424 */ /* 0x000fc600078e00ff */
        /* <DEDUP_REMOVED lines=10> */
[----:B-1----:R-:W-:Y:S01]  /*0e20*/  ISETP.NE.AND P3, PT, R0, -0x2, PT ;  /* 0xfffffffe0000780c */ /* 0x002fe20003f65270 */
[----:B------:R-:W-:-:S02]  /*0e30*/  IMAD.MOV.U32 R0, RZ, RZ, RZ ;  /* 0x000000ffff007224 */ /* 0x000fc400078e00ff */
[----:B------:R-:W-:-:S04]  /*0e40*/  @!P0 IMAD.MOV.U32 R0, RZ, RZ, 0x2 ;  /* 0x00000002ff008424 */ /* 0x000fc800078e00ff */
[C---:B------:R-:W-:Y:S02]  /*0e50*/  @!P1 IMAD R12, R0.reuse, 0x4, R1 ;  /* 0x00000004000c9824 */ /* 0x040fe400078e0201 */
[----:B------:R-:W-:-:S03]  /*0e60*/  @!P1 VIADD R0, R0, 0x2 ;  /* 0x0000000200009836 */ /* 0x000fc60000000000 */
[----:B------:R-:W-:Y:S02]  /*0e70*/  @!P1 STL.64 [R12], R2 ;  /* 0x000000020c009387 */ /* 0x000fe40000100a00 */
[C---:B------:R-:W-:Y:S01]  /*0e80*/  @!P2 LEA R14, R0.reuse, R1, 0x2 ;  /* 0x00000001000ea211 */ /* 0x040fe200078e10ff */
[----:B------:R-:W-:Y:S01]  /*0e90*/  @!P2 VIADD R0, R0, 0x2 ;  /* 0x000000020000a836 */ /* 0x000fe20000000000 */
[----:B------:R-:W0:Y:S04]  /*0ea0*/  @P3 LDS R13, [R19+-0x1ffc] ;  /* 0xffe00400130d3984 */ /* 0x000e280000000800 */
[----:B------:R1:W-:Y:S01]  /*0eb0*/  @!P2 STL.64 [R14], R2 ;  /* 0x000000020e00a387 */ /* 0x0003e20000100a00 */
[----:B0-----:R-:W-:Y:S01]  /*0ec0*/  @P3 ISETP.EQ.AND P0, PT, R13, -0x2, PT ;  /* 0xfffffffe0d00380c */ /* 0x001fe20003f02270 */
[----:B-1----:R-:W-:-:S12]  /*0ed0*/  @P3 BRA `(.L_x_39) ;  /* 0x0000000000243947 */ /* 0x002fd80003800000 */
[----:B------:R-:W0:Y:S01]  /*0ee0*/  LDC.64 R6, c[0x0][0x390] ;  /* 0x0000e400ff067b82 */ /* 0x000e220000000a00 */
[C---:B------:R-:W-:Y:S01]  /*0ef0*/  IMAD R8, R0.reuse, 0x4, R1 ;  /* 0x0000000400087824 */ /* 0x040fe200078e0201 */
[----:B------:R-:W-:Y:S01]  /*0f00*/  PLOP3.LUT P0, PT, PT, PT, PT, 0x80, 0x8 ;  /* 0x000000000008781c */ /* 0x000fe20003f0f070 */
[----:B------:R-:W-:Y:S02]  /*0f10*/  IMAD.MOV.U32 R10, RZ, RZ, -0x2 ;  /* 0xfffffffeff0a7424 */ /* 0x000fe400078e00ff */
[----:B------:R-:W-:Y:S01]  /*0f20*/  IMAD.MOV.U32 R9, RZ, RZ, 0x1 ;  /* 0x00000001ff097424 */ /* 0x000fe200078e00ff */
[----:B------:R1:W-:Y:S01]  /*0f30*/  STL.64 [R8], R2 ;  /* 0x0000000208007387 */ /* 0x0003e20000100a00 */
[----:B------:R-:W-:-:S03]  /*0f40*/  VIADD R0, R0, 0x2 ;  /* 0x0000000200007836 */ /* 0x000fc60000000000 */
[----:B------:R1:W-:Y:S04]  /*0f50*/  STS [R5+0x104], R10 ;  /* 0x0001040a05007388 */ /* 0x0003e80000000800 */
[----:B0-----:R1:W-:Y:S02]  /*0f60*/  STG.E desc[UR6][R6.64], R9 ;  /* 0x0000000906007986 */ /* 0x0013e4000c101906 */
.L_x_39:
[----:B------:R-:W-:Y:S05]  /*0f70*/  BSYNC.RECONVERGENT B2 ;  /* 0x0000000000027941 */ /* 0x000fea0003800200 */
.L_x_38:
[----:B-1----:R-:W-:Y:S01]  /*0f80*/  @P0 IMAD.MOV.U32 R8, RZ, RZ, -0x2 ;  /* 0xfffffffeff080424 */ /* 0x002fe200078e00ff */
[----:B------:R-:W0:Y:S01]  /*0f90*/  @P0 LDC.64 R14, c[0x0][0x390] ;  /* 0x0000e400ff0e0b82 */ /* 0x000e220000000a00 */
[C---:B------:R-:W-:Y:S02]  /*0fa0*/  @P0 IMAD R16, R0.reuse, 0x4, R1 ;  /* 0x0000000400100824 */ /* 0x040fe400078e0201 */
[----:B------:R-:W-:Y:S01]  /*0fb0*/  @P0 VIADD R0, R0, 0x2 ;  /* 0x0000000200000836 */ /* 0x000fe20000000000 */
[----:B------:R-:W-:Y:S01]  /*0fc0*/  @P0 STS [R5+0x104], R8 ;  /* 0x0001040805000388 */ /* 0x000fe20000000800 */
[----:B------:R-:W-:-:S03]  /*0fd0*/  @P0 IMAD.MOV.U32 R17, RZ, RZ, 0x1 ;  /* 0x00000001ff110424 */ /* 0x000fc600078e00ff */
[----:B------:R-:W1:Y:S04]  /*0fe0*/  LDS R6, [R19+-0x1efc] ;  /* 0xffe1040013067984 */ /* 0x000e680000000800 */
[----:B------:R-:W-:Y:S04]  /*0ff0*/  @P0 STL.64 [R16], R2 ;  /* 0x0000000210000387 */ /* 0x000fe80000100a00 */
[----:B0-----:R-:W-:Y:S01]  /*1000*/  @P0 STG.E desc[UR6][R14.64], R17 ;  /* 0x000000110e000986 */ /* 0x001fe2000c101906 */
[----:B-1----:R-:W-:-:S13]  /*1010*/  ISETP.NE.AND P1, PT, R6, -0x2, PT ;  /* 0xfffffffe0600780c */ /* 0x002fda0003f25270 */
[----:B------:R-:W-:-:S05]  /*1020*/  @!P1 IMAD.MOV.U32 R10, RZ, RZ, -0x2 ;  /* 0xfffffffeff0a9424 */ /* 0x000fca00078e00ff */
[----:B------:R-:W-:Y:S04]  /*1030*/  @!P1 STS [R5+0x104], R10 ;  /* 0x0001040a05009388 */ /* 0x000fe80000000800 */
[----:B------:R-:W0:Y:S02]  /*1040*/  LDS R6, [R19+-0x20f8] ;  /* 0xffdf080013067984 */ /* 0x000e240000000800 */
[----:B0-----:R-:W-:-:S13]  /*1050*/  ISETP.NE.AND P2, PT, R6, -0x2, PT ;  /* 0xfffffffe0600780c */ /* 0x001fda0003f45270 */
[----:B------:R-:W-:Y:S01]  /*1060*/  @!P2 MOV R18, 0xfffffffe ;  /* 0xfffffffe0012a802 */ /* 0x000fe20000000f00 */
[----:B------:R-:W0:Y:S01]  /*1070*/  @!P2 LDC.64 R12, c[0x0][0x390] ;  /* 0x0000e400ff0cab82 */ /* 0x000e220000000a00 */
[----:B------:R-:W-:-:S03]  /*1080*/  @!P2 IMAD.MOV.U32 R21, RZ, RZ, 0x1 ;  /* 0x00000001ff15a424 */ /* 0x000fc600078e00ff */
[----:B------:R1:W-:Y:S04]  /*1090*/  @!P2 STS [R5+0x104], R18 ;  /* 0x000104120500a388 */ /* 0x0003e80000000800 */
[----:B------:R-:W2:Y:S01]  /*10a0*/  LDS R6, [R19+-0x1ff8] ;  /* 0xffe0080013067984 */ /* 0x000ea20000000800 */
[C---:B-1----:R-:W-:Y:S02]  /*10b0*/  @!P1 IMAD R18, R0.reuse, 0x4, R1 ;  /* 0x0000000400129824 */ /* 0x042fe400078e0201 */
[----:B------:R-:W-:-:S03]  /*10c0*/  @!P1 VIADD R0, R0, 0x2 ;  /* 0x0000000200009836 */ /* 0x000fc60000000000 */
[----:B------:R-:W-:Y:S01]  /*10d0*/  @!P1 STL.64 [R18], R2 ;  /* 0x0000000212009387 */ /* 0x000fe20000100a00 */
[----:B--2---:R-:W-:-:S13]  /*10e0*/  ISETP.NE.AND P3, PT, R6, -0x2, PT ;  /* 0xfffffffe0600780c */ /* 0x004fda0003f65270 */
[----:B------:R-:W-:Y:S01]  /*10f0*/  @!P3 IMAD.MOV.U32 R20, RZ, RZ, -0x2 ;  /* 0xfffffffeff14b424 */ /* 0x000fe200078e00ff */
[----:B------:R-:W1:Y:S01]  /*1100*/  @!P3 LDC.64 R10, c[0x0][0x390] ;  /* 0x0000e400ff0abb82 */ /* 0x000e620000000a00 */
[----:B------:R-:W-:-:S03]  /*1110*/  @!P3 IMAD.MOV.U32 R15, RZ, RZ, 0x1 ;  /* 0x00000001ff0fb424 */ /* 0x000fc600078e00ff */
[----:B------:R2:W-:Y:S04]  /*1120*/  @!P3 STS [R5+0x104], R20 ;  /* 0x000104140500b388 */ /* 0x0005e80000000800 */
[----:B------:R3:W4:Y:S01]  /*1130*/  LDS R6, [R19+-0x1ef8] ;  /* 0xffe1080013067984 */ /* 0x0007220000000800 */
[C-C-:B--2---:R-:W-:Y:S02]  /*1140*/  @!P2 IMAD R20, R0.reuse, 0x4, R1.reuse ;  /* 0x000000040014a824 */ /* 0x144fe400078e0201 */
[----:B------:R-:W-:Y:S01]  /*1150*/  @!P2 VIADD R0, R0, 0x2 ;  /* 0x000000020000a836 */ /* 0x000fe20000000000 */
[----:B---3--:R-:W-:Y:S02]  /*1160*/  @!P1 MOV R19, 0x1 ;  /* 0x0000000100139802 */ /* 0x008fe40000000f00 */
[----:B------:R2:W-:Y:S01]  /*1170*/  @!P2 STL.64 [R20], R2 ;  /* 0x000000021400a387 */ /* 0x0005e20000100a00 */
[----:B------:R-:W-:-:S02]  /*1180*/  @!P3 IMAD R22, R0, 0x4, R1 ;  /* 0x000000040016b824 */ /* 0x000fc400078e0201 */
[----:B------:R-:W-:-:S03]  /*1190*/  @!P3 VIADD R0, R0, 0x2 ;  /* 0x000000020000b836 */ /* 0x000fc60000000000 */
[----:B------:R2:W-:Y:S01]  /*11a0*/  @!P3 STL.64 [R22], R2 ;  /* 0x000000021600b387 */ /* 0x0005e20000100a00 */
[----:B----4-:R-:W-:Y:S02]  /*11b0*/  ISETP.NE.AND P4, PT, R6, -0x2, PT ;  /* 0xfffffffe0600780c */ /* 0x010fe40003f85270 */
[----:B------:R-:W3:Y:S11]  /*11c0*/  @!P1 LDC.64 R6, c[0x0][0x390] ;  /* 0x0000e400ff069b82 */ /* 0x000ef60000000a00 */
[----:B------:R-:W4:Y:S01]  /*11d0*/  @!P4 LDC.64 R8, c[0x0][0x390] ;  /* 0x0000e400ff08cb82 */ /* 0x000f220000000a00 */
[----:B------:R-:W-:-:S02]  /*11e0*/  @!P4 IMAD R14, R0, 0x4, R1 ;  /* 0x00000004000ec824 */ /* 0x000fc400078e0201 */
[----:B------:R-:W-:Y:S02]  /*11f0*/  @!P4 IMAD.MOV.U32 R16, RZ, RZ, -0x2 ;  /* 0xfffffffeff10c424 */ /* 0x000fe400078e00ff */
[----:B------:R-:W-:Y:S01]  /*1200*/  @!P4 IMAD.MOV.U32 R17, RZ, RZ, 0x1 ;  /* 0x00000001ff11c424 */ /* 0x000fe200078e00ff */
[----:B------:R2:W-:Y:S01]  /*1210*/  @!P4 STL.64 [R14], R2 ;  /* 0x000000020e00c387 */ /* 0x0005e20000100a00 */
[----:B------:R-:W-:-:S03]  /*1220*/  @!P4 VIADD R0, R0, 0x2 ;  /* 0x000000020000c836 */ /* 0x000fc60000000000 */
[----:B------:R2:W-:Y:S04]  /*1230*/  @!P4 STS [R5+0x104], R16 ;  /* 0x000104100500c388 */ /* 0x0005e80000000800 */
[----:B---3--:R2:W-:Y:S04]  /*1240*/  @!P1 STG.E desc[UR6][R6.64], R19 ;  /* 0x0000001306009986 */ /* 0x0085e8000c101906 */
[----:B0-----:R2:W-:Y:S04]  /*1250*/  @!P2 STG.E desc[UR6][R12.64], R21 ;  /* 0x000000150c00a986 */ /* 0x0015e8000c101906 */
[----:B-1----:R2:W-:Y:S04]  /*1260*/  @!P3 STG.E desc[UR6][R10.64], R15 ;  /* 0x0000000f0a00b986 */ /* 0x0025e8000c101906 */
[----:B----4-:R2:W-:Y:S02]  /*1270*/  @!P4 STG.E desc[UR6][R8.64], R17 ;  /* 0x000000110800c986 */ /* 0x0105e4000c101906 */
.L_x_37:
[----:B------:R-:W-:Y:S05]  /*1280*/  BSYNC.RECONVERGENT B1 ;  /* 0x0000000000017941 */ /* 0x000fea0003800200 */
.L_x_36:
[----:B------:R-:W-:Y:S01]  /*1290*/  ISETP.NE.AND P0, PT, R0, RZ, PT ;  /* 0x000000ff0000720c */ /* 0x000fe20003f05270 */
[----:B------:R-:W-:-:S12]  /*12a0*/  BSSY.RECONVERGENT B1, `(.L_x_40) ;  /* 0x0000065000017945 */ /* 0x000fd80003800200 */
[----:B------:R-:W-:Y:S05]  /*12b0*/  @!P0 BRA `(.L_x_41) ;  /* 0x00000004008c8947 */ /* 0x000fea0003800000 */
[----:B--2---:R-:W-:-:S07]  /*12c0*/  HFMA2 R12, -RZ, RZ, 0, 0 ;  /* 0x00000000ff0c7431 */ /* 0x004fce00000001ff */
.L_x_42:
[----:B0-----:R-:W-:-:S06]  /*12d0*/  IMAD R2, R12, 0x4, R1 ;  /* 0x000000040c027824 */ /* 0x001fcc00078e0201 */
[----:B------:R-:W2:Y:S01]  /*12e0*/  LDL.64 R2, [R2] ;  /* 0x0000000002027983 */ /* 0x000ea20000100a00 */
[----:B------:R-:W-:Y:S01]  /*12f0*/  VIADD R12, R12, 0x2 ;  /* 0x000000020c0c7836 */ /* 0x000fe20000000000 */
[C---:B--2---:R-:W-:Y:S01]  /*1300*/  LEA R13, R3.reuse, UR5, 0x2 ;  /* 0x00000005030d7c11 */ /* 0x044fe2000f8e10ff */
[C---:B---3--:R-:W-:Y:S01]  /*1310*/  VIADD R7, R3.reuse, 0xffffffff ;  /* 0xffffffff03077836 */ /* 0x048fe20000000000 */
[----:B-1--4-:R-:W-:Y:S02]  /*1320*/  IADD3 R10, PT, PT, -R3, 0x21, RZ ;  /* 0x00000021030a7810 */ /* 0x012fe40007ffe1ff */
[C---:B------:R-:W-:Y:S01]  /*1330*/  IADD3 R17, PT, PT, -R2.reuse, 0x21, RZ ;  /* 0x0000002102117810 */ /* 0x040fe20007ffe1ff */
[C---:B------:R-:W-:Y:S01]  /*1340*/  IMAD R13, R2.reuse, 0x100, R13 ;  /* 0x00000100020d7824 */ /* 0x040fe200078e020d */
[----:B------:R-:W-:Y:S02]  /*1350*/  IADD3 R19, PT, PT, -R2, 0x20, RZ ;  /* 0x0000002002137810 */ /* 0x000fe40007ffe1ff */
[----:B------:R-:W-:-:S02]  /*1360*/  LOP3.LUT P5, RZ, R10, 0xffffffe0, R17, 0xc8, !PT ;  /* 0xffffffe00aff7812 */ /* 0x000fc400078ac811 */
[----:B------:R-:W0:Y:S01]  /*1370*/  LDS R6, [R13+-0x104] ;  /* 0xfffefc000d067984 */ /* 0x000e220000000800 */
[----:B------:R-:W-:Y:S02]  /*1380*/  IADD3 R15, PT, PT, -R2, 0x1f, RZ ;  /* 0x0000001f020f7810 */ /* 0x000fe40007ffe1ff */
[C---:B------:R-:W-:Y:S01]  /*1390*/  IADD3 R22, PT, PT, -R3.reuse, 0x20, RZ ;  /* 0x0000002003167810 */ /* 0x040fe20007ffe1ff */
[----:B------:R-:W1:Y:S01]  /*13a0*/  LDS R8, [R13+-0x4] ;  /* 0xfffffc000d087984 */ /* 0x000e620000000800 */
[----:B------:R-:W-:Y:S02]  /*13b0*/  IADD3 R18, PT, PT, -R3, 0x1f, RZ ;  /* 0x0000001f03127810 */ /* 0x000fe40007ffe1ff */
[C---:B------:R-:W-:Y:S01]  /*13c0*/  LOP3.LUT P3, RZ, R10.reuse, 0xffffffe0, R19, 0xc8, !PT ;  /* 0xffffffe00aff7812 */ /* 0x040fe2000786c813 */
[----:B------:R-:W2:Y:S01]  /*13d0*/  LDS R9, [R13+0xfc] ;  /* 0x0000fc000d097984 */ /* 0x000ea20000000800 */
[----:B------:R-:W-:Y:S02]  /*13e0*/  LOP3.LUT P4, RZ, R10, 0xffffffe0, R15, 0xc8, !PT ;  /* 0xffffffe00aff7812 */ /* 0x000fe4000788c80f */
[C---:B------:R-:W-:Y:S01]  /*13f0*/  LOP3.LUT P6, RZ, R22.reuse, 0xffffffe0, R17, 0xc8, !PT ;  /* 0xffffffe016ff7812 */ /* 0x040fe200078cc811 */
[----:B------:R-:W3:Y:S01]  /*1400*/  LDS R11, [R13+-0x100] ;  /* 0xffff00000d0b7984 */ /* 0x000ee20000000800 */
[----:B------:R-:W-:-:S02]  /*1410*/  LOP3.LUT P0, RZ, R22, 0xffffffe0, R19, 0xc8, !PT ;  /* 0xffffffe016ff7812 */ /* 0x000fc4000780c813 */
[----:B------:R-:W-:Y:S01]  /*1420*/  LOP3.LUT P1, RZ, R22, 0xffffffe0, R15, 0xc8, !PT ;  /* 0xffffffe016ff7812 */ /* 0x000fe2000782c80f */
[----:B------:R-:W4:Y:S01]  /*1430*/  LDS R20, [R13] ;  /* 0x000000000d147984 */ /* 0x000f220000000800 */
[----:B------:R-:W-:-:S03]  /*1440*/  LOP3.LUT P2, RZ, R18, 0xffffffe0, R17, 0xc8, !PT ;  /* 0xffffffe012ff7812 */ /* 0x000fc6000784c811 */
[----:B------:R-:W5:Y:S04]  /*1450*/  LDS R16, [R13+0x100] ;  /* 0x000100000d107984 */ /* 0x000f680000000800 */
[----:B------:R-:W5:Y:S04]  /*1460*/  LDS R14, [R13+-0xfc] ;  /* 0xffff04000d0e7984 */ /* 0x000f680000000800 */
[----:B------:R-:W5:Y:S01]  /*1470*/  LDS R17, [R13+0x4] ;  /* 0x000004000d117984 */ /* 0x000f620000000800 */
[----:B0-----:R-:W-:Y:S01]  /*1480*/  ISETP.NE.OR P5, PT, R6, -0x1, P5 ;  /* 0xffffffff0600780c */ /* 0x001fe20002fa5670 */
[----:B------:R-:W-:Y:S01]  /*1490*/  VIADD R6, R2, 0xffffffff ;  /* 0xffffffff02067836 */ /* 0x000fe20000000000 */
[----:B-1----:R-:W-:Y:S01]  /*14a0*/  ISETP.NE.OR P3, PT, R8, -0x1, P3 ;  /* 0xffffffff0800780c */ /* 0x002fe20001f65670 */
[----:B------:R-:W-:Y:S01]  /*14b0*/  IMAD.MOV.U32 R8, RZ, RZ, R2 ;  /* 0x000000ffff087224 */ /* 0x000fe200078e0002 */
[----:B--2---:R-:W-:-:S02]  /*14c0*/  ISETP.NE.OR P4, PT, R9, -0x1, P4 ;  /* 0xffffffff0900780c */ /* 0x004fc40002785670 */
[----:B------:R-:W-:Y:S02]  /*14d0*/  MOV R9, R7 ;  /* 0x0000000700097202 */ /* 0x000fe40000000f00 */
[----:B---3--:R-:W-:-:S05]  /*14e0*/  ISETP.NE.OR P6, PT, R11, -0x1, P6 ;  /* 0xffffffff0b00780c */ /* 0x008fca00037c5670 */
[--C-:B------:R-:W-:Y:S02]  /*14f0*/  @!P5 IMAD R10, R0, 0x4, R1.reuse ;  /* 0x00000004000ad824 */ /* 0x100fe400078e0201 */
[----:B------:R-:W-:Y:S01]  /*1500*/  @!P5 IMAD.MOV.U32 R22, RZ, RZ, -0x2 ;  /* 0xfffffffeff16d424 */ /* 0x000fe200078e00ff */
[----:B----4-:R-:W-:Y:S01]  /*1510*/  ISETP.NE.OR P0, PT, R20, -0x1, P0 ;  /* 0xffffffff1400780c */ /* 0x010fe20000705670 */
[----:B------:R-:W-:Y:S01]  /*1520*/  @!P5 VIADD R0, R0, 0x2 ;  /* 0x000000020000d836 */ /* 0x000fe20000000000 */
[----:B------:R0:W-:Y:S01]  /*1530*/  @!P5 STL.64 [R10], R6 ;  /* 0x000000060a00d387 */ /* 0x0001e20000100a00 */
[----:B------:R-:W-:Y:S01]  /*1540*/  @!P3 IMAD.MOV.U32 R24, RZ, RZ, -0x2 ;  /* 0xfffffffeff18b424 */ /* 0x000fe200078e00ff */
[----:B-----5:R-:W-:Y:S01]  /*1550*/  ISETP.NE.OR P1, PT, R16, -0x1, P1 ;  /* 0xffffffff1000780c */ /* 0x020fe20000f25670 */
[----:B------:R-:W-:Y:S01]  /*1560*/  @!P3 IMAD R20, R0, 0x4, R1 ;  /* 0x000000040014b824 */ /* 0x000fe200078e0201 */
[----:B------:R1:W-:Y:S01]  /*1570*/  @!P5 STS [R13+-0x104], R22 ;  /* 0xfffefc160d00d388 */ /* 0x0003e20000000800 */
[----:B------:R-:W-:Y:S01]  /*1580*/  LOP3.LUT P5, RZ, R18, 0xffffffe0, R19, 0xc8, !PT ;  /* 0xffffffe012ff7812 */ /* 0x000fe200078ac813 */
[----:B------:R-:W-:Y:S01]  /*1590*/  @!P3 VIADD R0, R0, 0x2 ;  /* 0x000000020000b836 */ /* 0x000fe20000000000 */
[----:B------:R-:W-:Y:S01]  /*15a0*/  ISETP.NE.OR P2, PT, R14, -0x1, P2 ;  /* 0xffffffff0e00780c */ /* 0x000fe20001745670 */
[----:B------:R-:W2:Y:S01]  /*15b0*/  LDS R19, [R13+0x104] ;  /* 0x000104000d137984 */ /* 0x000ea20000000800 */
[----:B------:R-:W-:Y:S01]  /*15c0*/  IMAD.MOV.U32 R11, RZ, RZ, R7 ;  /* 0x000000ffff0b7224 */ /* 0x000fe200078e0007 */
[----:B------:R-:W-:Y:S01]  /*15d0*/  ISETP.NE.OR P5, PT, R17, -0x1, P5 ;  /* 0xffffffff1100780c */ /* 0x000fe20002fa5670 */
[C---:B------:R-:W-:Y:S01]  /*15e0*/  @!P4 IMAD R21, R0.reuse, 0x4, R1 ;  /* 0x000000040015c824 */ /* 0x040fe200078e0201 */
[----:B------:R3:W-:Y:S01]  /*15f0*/  @!P3 STL.64 [R20], R8 ;  /* 0x000000081400b387 */ /* 0x0007e20000100a00 */
[----:B------:R-:W-:Y:S01]  /*1600*/  @!P4 VIADD R0, R0, 0x2 ;  /* 0x000000020000c836 */ /* 0x000fe20000000000 */
[----:B0-----:R-:W-:Y:S01]  /*1610*/  MOV R7, R3 ;  /* 0x0000000300077202 */ /* 0x001fe20000000f00 */
[----:B------:R-:W-:Y:S01]  /*1620*/  VIADD R10, R2, 0x1 ;  /* 0x00000001020a7836 */ /* 0x000fe20000000000 */
[----:B------:R-:W-:Y:S01]  /*1630*/  @!P3 STS [R13+-0x4], R24 ;  /* 0xfffffc180d00b388 */ /* 0x000fe20000000800 */
[----:B------:R-:W-:Y:S01]  /*1640*/  LOP3.LUT P3, RZ, R18, 0xffffffe0, R15, 0xc8, !PT ;  /* 0xffffffe012ff7812 */ /* 0x000fe2000786c80f */
[----:B------:R-:W-:-:S02]  /*1650*/  @!P0 IMAD.MOV.U32 R18, RZ, RZ, -0x2 ;  /* 0xfffffffeff128424 */ /* 0x000fc400078e00ff */
[----:B------:R0:W-:Y:S01]  /*1660*/  @!P4 STL.64 [R21], R10 ;  /* 0x0000000a1500c387 */ /* 0x0001e20000100a00 */
[----:B------:R-:W-:Y:S02]  /*1670*/  @!P6 IMAD.MOV.U32 R16, RZ, RZ, -0x2 ;  /* 0xfffffffeff10e424 */ /* 0x000fe400078e00ff */
[----:B-1----:R-:W-:Y:S01]  /*1680*/  @!P4 IMAD.MOV.U32 R22, RZ, RZ, -0x2 ;  /* 0xfffffffeff16c424 */ /* 0x002fe200078e00ff */
[----:B------:R1:W-:Y:S01]  /*1690*/  @!P0 STS [R13], R18 ;  /* 0x000000120d008388 */ /* 0x0003e20000000800 */
[C-C-:B---3--:R-:W-:Y:S02]  /*16a0*/  @!P6 IMAD R8, R0.reuse, 0x4, R1.reuse ;  /* 0x000000040008e824 */ /* 0x148fe400078e0201 */
[----:B------:R-:W-:Y:S01]  /*16b0*/  @!P6 VIADD R0, R0, 0x2 ;  /* 0x000000020000e836 */ /* 0x000fe20000000000 */
[----:B------:R3:W-:Y:S01]  /*16c0*/  @!P6 STS [R13+-0x100], R16 ;  /* 0xffff00100d00e388 */ /* 0x0007e20000000800 */
[----:B------:R-:W-:Y:S02]  /*16d0*/  @!P1 IMAD.MOV.U32 R20, RZ, RZ, -0x2 ;  /* 0xfffffffeff149424 */ /* 0x000fe400078e00ff */
[C---:B------:R-:W-:Y:S01]  /*16e0*/  @!P0 IMAD R9, R0.reuse, 0x4, R1 ;  /* 0x0000000400098824 */ /* 0x040fe200078e0201 */
[----:B------:R4:W-:Y:S01]  /*16f0*/  @!P6 STL.64 [R8], R6 ;  /* 0x000000060800e387 */ /* 0x0009e20000100a00 */
[----:B------:R-:W-:-:S02]  /*1700*/  @!P0 VIADD R0, R0, 0x2 ;  /* 0x0000000200008836 */ /* 0x000fc40000000000 */
[----:B0-----:R-:W-:Y:S01]  /*1710*/  IMAD.MOV.U32 R11, RZ, RZ, R3 ;  /* 0x000000ffff0b7224 */ /* 0x001fe200078e0003 */
[----:B------:R0:W-:Y:S01]  /*1720*/  @!P0 STL.64 [R9], R2 ;  /* 0x0000000209008387 */ /* 0x0001e20000100a00 */
[----:B-1----:R-:W-:Y:S01]  /*1730*/  IMAD.MOV.U32 R18, RZ, RZ, R10 ;  /* 0x000000ffff127224 */ /* 0x002fe200078e000a */
[C---:B------:R-:W-:Y:S01]  /*1740*/  @!P1 LEA R14, R0.reuse, R1, 0x2 ;  /* 0x00000001000e9211 */ /* 0x040fe200078e10ff */
[----:B------:R-:W-:Y:S01]  /*1750*/  @!P1 VIADD R0, R0, 0x2 ;  /* 0x0000000200009836 */ /* 0x000fe20000000000 */
[----:B------:R-:W-:Y:S01]  /*1760*/  @!P4 STS [R13+0xfc], R22 ;  /* 0x0000fc160d00c388 */ /* 0x000fe20000000800 */
[----:B---3--:R-:W-:Y:S02]  /*1770*/  @!P2 IMAD.MOV.U32 R16, RZ, RZ, -0x2 ;  /* 0xfffffffeff10a424 */ /* 0x008fe400078e00ff */
[C---:B------:R-:W-:Y:S01]  /*1780*/  @!P2 IMAD R15, R0.reuse, 0x4, R1 ;  /* 0x00000004000fa824 */ /* 0x040fe200078e0201 */
[----:B------:R1:W-:Y:S01]  /*1790*/  @!P1 STL.64 [R14], R10 ;  /* 0x0000000a0e009387 */ /* 0x0003e20000100a00 */
[----:B------:R-:W-:-:S02]  /*17a0*/  @!P2 VIADD R0, R0, 0x2 ;  /* 0x000000020000a836 */ /* 0x000fc40000000000 */
[----:B----4-:R-:W-:Y:S01]  /*17b0*/  IMAD.MOV.U32 R8, RZ, RZ, R2 ;  /* 0x000000ffff087224 */ /* 0x010fe200078e0002 */
[----:B--2---:R-:W-:Y:S01]  /*17c0*/  ISETP.NE.OR P3, PT, R19, -0x1, P3 ;  /* 0xffffffff1300780c */ /* 0x004fe20001f65670 */
[----:B------:R-:W-:Y:S01]  /*17d0*/  VIADD R7, R3, 0x1 ;  /* 0x0000000103077836 */ /* 0x000fe20000000000 */
[C---:B0-----:R-:W-:Y:S01]  /*17e0*/  @!P5 LEA R2, R0.reuse, R1, 0x2 ;  /* 0x000000010002d211 */ /* 0x041fe200078e10ff */
[----:B------:R-:W-:Y:S01]  /*17f0*/  @!P5 VIADD R0, R0, 0x2 ;  /* 0x000000020000d836 */ /* 0x000fe20000000000 */
[----:B------:R0:W-:Y:S01]  /*1800*/  @!P1 STS [R13+0x100], R20 ;  /* 0x000100140d009388 */ /* 0x0001e20000000800 */
[--C-:B------:R-:W-:Y:S02]  /*1810*/  IMAD.MOV.U32 R9, RZ, RZ, R7.reuse ;  /* 0x000000ffff097224 */ /* 0x100fe400078e0007 */
[----:B------:R-:W-:Y:S01]  /*1820*/  IMAD.MOV.U32 R19, RZ, RZ, R7 ;  /* 0x000000ffff137224 */ /* 0x000fe200078e0007 */
[----:B------:R0:W-:Y:S01]  /*1830*/  @!P2 STL.64 [R15], R6 ;  /* 0x000000060f00a387 */ /* 0x0001e20000100a00 */
[----:B-1----:R-:W-:-:S03]  /*1840*/  @!P5 IMAD.MOV.U32 R10, RZ, RZ, -0x2 ;  /* 0xfffffffeff0ad424 */ /* 0x002fc600078e00ff */
[----:B------:R0:W-:Y:S01]  /*1850*/  @!P5 STL.64 [R2], R8 ;  /* 0x000000080200d387 */ /* 0x0001e20000100a00 */
[----:B------:R-:W-:Y:S02]  /*1860*/  @!P3 IMAD.MOV.U32 R14, RZ, RZ, -0x2 ;  /* 0xfffffffeff0eb424 */ /* 0x000fe400078e00ff */
[C---:B------:R-:W-:Y:S01]  /*1870*/  @!P3 IMAD R3, R0.reuse, 0x4, R1 ;  /* 0x000000040003b824 */ /* 0x040fe200078e0201 */
[----:B------:R0:W-:Y:S01]  /*1880*/  @!P2 STS [R13+-0xfc], R16 ;  /* 0xffff04100d00a388 */ /* 0x0001e20000000800 */
[----:B------:R-:W-:-:S03]  /*1890*/  @!P3 VIADD R0, R0, 0x2 ;  /* 0x000000020000b836 */ /* 0x000fc60000000000 */
[----:B------:R0:W-:Y:S02]  /*18a0*/  @!P5 STS [R13+0x4], R10 ;  /* 0x0000040a0d00d388 */ /* 0x0001e40000000800 */
[----:B------:R-:W-:Y:S02]  /*18b0*/  ISETP.NE.AND P0, PT, R12, R0, PT ;  /* 0x000000000c00720c */ /* 0x000fe40003f05270 */
[----:B------:R0:W-:Y:S04]  /*18c0*/  @!P3 STS [R13+0x104], R14 ;  /* 0x0001040e0d00b388 */ /* 0x0001e80000000800 */
[----:B------:R0:W-:Y:S07]  /*18d0*/  @!P3 STL.64 [R3], R18 ;  /* 0x000000120300b387 */ /* 0x0001ee0000100a00 */
[----:B------:R-:W-:Y:S05]  /*18e0*/  @P0 BRA `(.L_x_42) ;  /* 0xfffffff800780947 */ /* 0x000fea000383ffff */
.L_x_41:
[----:B------:R-:W-:Y:S05]  /*18f0*/  BSYNC.RECONVERGENT B1 ;  /* 0x0000000000017941 */ /* 0x000fea0003800200 */
.L_x_40:
[----:B------:R-:W-:Y:S08]  /*1900*/  BAR.SYNC.DEFER_BLOCKING 0x0 ;  /* 0x0000000000007b1d */ /* 0x000ff00000010000 */
[----:B0-2---:R-:W0:Y:S01]  /*1910*/  LDC.64 R2, c[0x0][0x388] ;  /* 0x0000e200ff027b82 */ /* 0x005e220000000a00 */
[----:B-1-3--:R-:W1:Y:S01]  /*1920*/  LDS R5, [R5+0x104] ;  /* 0x0001040005057984 */ /* 0x00ae620000000800 */
[----:B0-----:R-:W-:-:S05]  /*1930*/  IMAD.WIDE R2, R4, 0x4, R2 ;  /* 0x0000000404027825 */ /* 0x001fca00078e0202 */
[----:B-1----:R-:W-:Y:S01]  /*1940*/  STG.E desc[UR6][R2.64], R5 ;  /* 0x0000000502007986 */ /* 0x002fe2000c101906 */
[----:B------:R-:W-:Y:S05]  /*1950*/  EXIT ;  /* 0x000000000000794d */ /* 0x000fea0003800000 */
.L_x_43:
        /* <DEDUP_REMOVED lines=10> */
.L_x_147:


//--------------------- .text.nonMaximalSupression --------------------------
	.section	.text.nonMaximalSupression,"ax",@progbits
	.align	128
        .global         nonMaximalSupression
        .type           nonMaximalSupression,@function
        .size           nonMaximalSupression,(.L_x_148 - nonMaximalSupression)
        .other          nonMaximalSupression,@"STO_CUDA_ENTRY STV_DEFAULT"
nonMaximalSupression:
.text.nonMaximalSupression:
[----:B------:R-:W-:Y:S01]  /*0000*/  LDC R1, c[0x0][0x37c] ;  /* 0x0000df00ff017b82 */ /* 0x000fe20000000800 */
[----:B------:R-:W0:Y:S07]  /*0010*/  S2R R16, SR_TID.Y ;  /* 0x0000000000107919 */ /* 0x000e2e0000002200 */
[----:B------:R-:W1:Y:S01]  /*0020*/  LDC R9, c[0x0][0x370] ;  /* 0x0000dc00ff097b82 */ /* 0x000e620000000800 */
[----:B------:R-:W2:Y:S01]  /*0030*/  LDCU.64 UR6, c[0x0][0x358] ;  /* 0x00006b00ff0677ac */ /* 0x000ea20008000a00 */
[----:B------:R-:W0:Y:S01]  /*0040*/  S2R R3, SR_CTAID.Y ;  /* 0x0000000000037919 */ /* 0x000e220000002600 */
[----:B------:R-:W3:Y:S05]  /*0050*/  S2R R10, SR_CTAID.X ;  /* 0x00000000000a7919 */ /* 0x000eea0000002500 */
[----:B------:R-:W4:Y:S01]  /*0060*/  LDC.64 R6, c[0x0][0x380] ;  /* 0x0000e000ff067b82 */ /* 0x000f220000000a00 */
[----:B------:R-:W3:Y:S01]  /*0070*/  S2R R5, SR_TID.X ;  /* 0x0000000000057919 */ /* 0x000ee20000002100 */
[----:B-1----:R-:W-:-:S02]  /*0080*/  IMAD.SHL.U32 R9, R9, 0x20, RZ ;  /* 0x0000002009097824 */ /* 0x002fc400078e00ff */
[----:B0-----:R-:W-:-:S04]  /*0090*/  IMAD R8, R3, 0x20, R16 ;  /* 0x0000002003087824 */ /* 0x001fc800078e0210 */
[----:B------:R-:W-:Y:S02]  /*00a0*/  IMAD R14, R9, R8, RZ ;  /* 0x00000008090e7224 */ /* 0x000fe400078e02ff */
[----:B---3--:R-:W-:-:S04]  /*00b0*/  IMAD R10, R10, 0x20, R5 ;  /* 0x000000200a0a7824 */ /* 0x008fc800078e0205 */
[----:B------:R-:W-:-:S04]  /*00c0*/  IMAD.IADD R4, R10, 0x1, R14 ;  /* 0x000000010a047824 */ /* 0x000fc800078e020e */
[----:B----4-:R-:W-:-:S05]  /*00d0*/  IMAD.WIDE R2, R4, 0x4, R6 ;  /* 0x0000000404027825 */ /* 0x010fca00078e0206 */
[----:B--2---:R-:W2:Y:S01]  /*00e0*/  LDG.E R11, desc[UR6][R2.64] ;  /* 0x00000006020b7981 */ /* 0x004ea2000c1e1900 */
[----:B------:R-:W0:Y:S01]  /*00f0*/  S2UR UR5, SR_CgaCtaId ;  /* 0x00000000000579c3 */ /* 0x000e220000008800 */
[----:B------:R-:W-:Y:S01]  /*0100*/  UMOV UR4, 0x400 ;  /* 0x0000040000047882 */ /* 0x000fe20000000000 */
[----:B------:R-:W-:Y:S01]  /*0110*/  LOP3.LUT P0, RZ, R5, R16, RZ, 0xfc, !PT ;  /* 0x0000001005ff7212 */ /* 0x000fe2000780fcff */
[----:B------:R-:W-:Y:S01]  /*0120*/  BSSY.RECONVERGENT B0, `(.L_x_44) ;  /* 0x0000019000007945 */ /* 0x000fe20003800200 */
        /* <DEDUP_REMOVED lines=8> */
[C---:B------:R-:W-:Y:S01]  /*01b0*/  ISETP.GT.AND P0, PT, R10.reuse, R9, PT ;  /* 0x000000090a00720c */ /* 0x040fe20003f04270 */
[----:B------:R-:W-:Y:S03]  /*01c0*/  BSSY.RECONVERGENT B1, `(.L_x_46) ;  /* 0x000000d000017945 */ /* 0x000fe60003800200 */
[----:B------:R-:W-:Y:S02]  /*01d0*/  ISETP.GE.U32.AND P1, PT, R11, UR4, PT ;  /* 0x000000040b007c0c */ /* 0x000fe4000bf26070 */
[----:B------:R-:W-:Y:S02]  /*01e0*/  ISETP.LT.OR P0, PT, R10, 0x1, P0 ;  /* 0x000000010a00780c */ /* 0x000fe40000701670 */
[----:B------:R-:W-:-:S04]  /*01f0*/  ISETP.EQ.OR P1, PT, R8, RZ, P1 ;  /* 0x000000ff0800720c */ /* 0x000fc80000f22670 */
[----:B------:R-:W-:-:S13]  /*0200*/  PLOP3.LUT P0, PT, P0, P1, PT, 0xf8, 0x8f ;  /* 0x00000000008f781c */ /* 0x000fda0000703f70 */
[----:B------:R-:W-:Y:S05]  /*0210*/  @P0 BRA `(.L_x_47) ;  /* 0x00000000001c0947 */ /* 0x000fea0003800000 */
[----:B------:R-:W0:Y:S01]  /*0220*/  LDCU.64 UR8, c[0x0][0x380] ;  /* 0x00007000ff0877ac */ /* 0x000e220008000a00 */
[----:B------:R-:W-:-:S05]  /*0230*/  IMAD.IADD R11, R14, 0x1, -R9 ;  /* 0x000000010e0b7824 */ /* 0x000fca00078e0a09 */
[----:B------:R-:W-:-:S04]  /*0240*/  IADD3 R13, P0, PT, R10, R11, RZ ;  /* 0x0000000b0a0d7210 */ /* 0x000fc80007f1e0ff */
[----:B------:R-:W-:Y:S02]  /*0250*/  LEA.HI.X.SX32 R20, R11, RZ, 0x1, P0 ;  /* 0x000000ff0b147211 */ /* 0x000fe400000f0eff */
[----:B0-----:R-:W-:-:S04]  /*0260*/  LEA R18, P0, R13, UR8, 0x2 ;  /* 0x000000080d127c11 */ /* 0x001fc8000f8010ff */
[----:B------:R-:W-:-:S06]  /*0270*/  LEA.HI.X R19, R13, UR9, R20, 0x2, P0 ;  /* 0x000000090d137c11 */ /* 0x000fcc00080f1414 */
[----:B------:R0:W5:Y:S03]  /*0280*/  LDG.E R19, desc[UR6][R18.64+-0x4] ;  /* 0xfffffc0612137981 */ /* 0x000166000c1e1900 */
.L_x_47:
[----:B------:R-:W-:Y:S05]  /*0290*/  BSYNC.RECONVERGENT B1 ;  /* 0x0000000000017941 */ /* 0x000fea0003800200 */
.L_x_46:
[----:B-----5:R1:W-:Y:S02]  /*02a0*/  STS [R0], R19 ;  /* 0x0000001300007388 */ /* 0x0203e40000000800 */
.L_x_45:
[----:B------:R-:W-:Y:S05]  /*02b0*/  BSYNC.RECONVERGENT B0 ;  /* 0x0000000000007941 */ /* 0x000fea0003800200 */
.L_x_44:
        /* <DEDUP_REMOVED lines=10> */
[----:B------:R-:W0:Y:S01]  /*0360*/  LDCU.64 UR8, c[0x0][0x380] ;  /* 0x00007000ff0877ac */ /* 0x000e220008000a00 */
[----:B------:R-:W-:-:S05]  /*0370*/  IMAD.IADD R11, R9, 0x1, R14 ;  /* 0x00000001090b7824 */ /* 0x000fca00078e020e */
[----:B------:R-:W-:-:S04]  /*0380*/  IADD3 R13, P0, PT, R10, R11, RZ ;  /* 0x0000000b0a0d7210 */ /* 0x000fc80007f1e0ff */
[----:B------:R-:W-:Y:S02]  /*0390*/  LEA.HI.X.SX32 R20, R11, RZ, 0x1, P0 ;  /* 0x000000ff0b147211 */ /* 0x000fe400000f0eff */
[----:B0-----:R-:W-:-:S04]  /*03a0*/  LEA R18, P0, R13, UR8, 0x2 ;  /* 0x000000080d127c11 */ /* 0x001fc8000f8010ff */
[----:B-1----:R-:W-:-:S06]  /*03b0*/  LEA.HI.X R19, R13, UR9, R20, 0x2, P0 ;  /* 0x000000090d137c11 */ /* 0x002fcc00080f1414 */
[----:B------:R0:W5:Y:S03]  /*03c0*/  LDG.E R19, desc[UR6][R18.64+-0x4] ;  /* 0xfffffc0612137981 */ /* 0x000166000c1e1900 */
.L_x_51:
[----:B------:R-:W-:Y:S05]  /*03d0*/  BSYNC.RECONVERGENT B1 ;  /* 0x0000000000017941 */ /* 0x000fea0003800200 */
.L_x_50:
[----:B-----5:R2:W-:Y:S02]  /*03e0*/  STS [UR5+0x2100], R19 ;  /* 0x00210013ff007988 */ /* 0x0205e40008000805 */
.L_x_49:
[----:B------:R-:W-:Y:S05]  /*03f0*/  BSYNC.RECONVERGENT B0 ;  /* 0x0000000000007941 */ /* 0x000fea0003800200 */
.L_x_48:
[----:B------:R-:W-:Y:S01]  /*0400*/  ISETP.NE.AND P0, PT, R16, RZ, PT ;  /* 0x000000ff1000720c */ /* 0x000fe20003f05270 */
[----:B------:R-:W-:Y:S04]  /*0410*/  BSSY.RECONVERGENT B1, `(.L_x_52) ;  /* 0x000004d000017945 */ /* 0x000fe80003800200 */
[----:B------:R-:W-:Y:S01]  /*0420*/  BSSY.RELIABLE B0, `(.L_x_53) ;  /* 0x000002e000007945 */ /* 0x000fe20003800100 */
[----:B------:R-:W-:-:S13]  /*0430*/  ISETP.NE.OR P2, PT, R5, 0x1f, P0 ;  /* 0x0000001f0500780c */ /* 0x000fda0000745670 */
        /* <DEDUP_REMOVED lines=12> */
[----:B------:R-:W-:-:S04]  /*0500*/  SHF.R.S32.HI R11, RZ, 0x1f, R10 ;  /* 0x0000001fff0b7819 */ /* 0x000fc8000001140a */
[----:B------:R-:W-:-:S04]  /*0510*/  IADD3 R18, P0, PT, R10, R13, RZ ;  /* 0x0000000d0a127210 */ /* 0x000fc80007f1e0ff */
[----:B------:R-:W-:Y:S02]  /*0520*/  LEA.HI.X.SX32 R11, R13, R11, 0x1, P0 ;  /* 0x0000000b0d0b7211 */ /* 0x000fe400000f0eff */
[----:B0-----:R-:W-:-:S04]  /*0530*/  LEA R16, P0, R18, UR8, 0x2 ;  /* 0x0000000812107c11 */ /* 0x001fc8000f8010ff */
[----:B------:R-:W-:-:S05]  /*0540*/  LEA.HI.X R17, R18, UR9, R11, 0x2, P0 ;  /* 0x0000000912117c11 */ /* 0x000fca00080f140b */
[----:B-12---:R0:W5:Y:S04]  /*0550*/  LDG.E R19, desc[UR6][R16.64+0x4] ;  /* 0x0000040610137981 */ /* 0x006168000c1e1900 */
.L_x_56:
[----:B------:R-:W-:Y:S05]  /*0560*/  BSYNC.RECONVERGENT B2 ;  /* 0x0000000000027941 */ /* 0x000fea0003800200 */
.L_x_55:
[----:B-----5:R3:W-:Y:S01]  /*0570*/  STS [UR5+0x84], R19 ;  /* 0x00008413ff007988 */ /* 0x0207e20008000805 */
[----:B------:R-:W-:Y:S05]  /*0580*/  BRA `(.L_x_57) ;  /* 0x00000000005c7947 */ /* 0x000fea0003800000 */
.L_x_54:
        /* <DEDUP_REMOVED lines=11> */
[----:B------:R-:W-:Y:S01]  /*0640*/  IMAD.IADD R7, R14, 0x1, -R9 ;  /* 0x000000010e077824 */ /* 0x000fe200078e0a09 */
[----:B------:R-:W-:-:S04]  /*0650*/  SHF.R.S32.HI R6, RZ, 0x1f, R10 ;  /* 0x0000001fff067819 */ /* 0x000fc8000001140a */
[----:B0-----:R-:W-:-:S04]  /*0660*/  IADD3 R11, P0, PT, R10, R7, RZ ;  /* 0x000000070a0b7210 */ /* 0x001fc80007f1e0ff */
[----:B------:R-:W-:Y:S02]  /*0670*/  LEA.HI.X.SX32 R14, R7, R6, 0x1, P0 ;  /* 0x00000006070e7211 */ /* 0x000fe400000f0eff */
[----:B---3--:R-:W-:-:S04]  /*0680*/  LEA R6, P0, R11, UR8, 0x2 ;  /* 0x000000080b067c11 */ /* 0x008fc8000f8010ff */
[----:B------:R-:W-:-:S05]  /*0690*/  LEA.HI.X R7, R11, UR9, R14, 0x2, P0 ;  /* 0x000000090b077c11 */ /* 0x000fca00080f140e */
[----:B-12---:R3:W5:Y:S04]  /*06a0*/  LDG.E R19, desc[UR6][R6.64+0x4] ;  /* 0x0000040606137981 */ /* 0x006768000c1e1900 */
.L_x_60:
[----:B------:R-:W-:Y:S05]  /*06b0*/  BSYNC.RECONVERGENT B2 ;  /* 0x0000000000027941 */ /* 0x000fea0003800200 */
.L_x_59:
[----:B-----5:R4:W-:Y:S01]  /*06c0*/  STS [UR5+0x2184], R19 ;  /* 0x00218413ff007988 */ /* 0x0209e20008000805 */
[----:B------:R-:W-:Y:S05]  /*06d0*/  BRA `(.L_x_61) ;  /* 0x0000000000507947 */ /* 0x000fea0003800000 */
.L_x_58:
[----:B------:R-:W-:Y:S05]  /*06e0*/  @P0 BREAK.RELIABLE B0 ;  /* 0x0000000000000942 */ /* 0x000fea0003800100 */
[----:B------:R-:W-:Y:S05]  /*06f0*/  @P0 BRA `(.L_x_62) ;  /* 0x0000000000440947 */ /* 0x000fea0003800000 */
.L_x_57:
[----:B------:R-:W-:Y:S05]  /*0700*/  BSYNC.RELIABLE B0 ;  /* 0x0000000000007941 */ /* 0x000fea0003800100 */
.L_x_53:
[----:B0-----:R-:W-:Y:S01]  /*0710*/  VIADD R11, R8, 0xffffffff ;  /* 0xffffffff080b7836 */ /* 0x001fe20000000000 */
[C---:B------:R-:W-:Y:S01]  /*0720*/  ISETP.GE.AND P0, PT, R10.reuse, R9, PT ;  /* 0x000000090a00720c */ /* 0x040fe20003f06270 */
[----:B------:R-:W-:Y:S01]  /*0730*/  BSSY.RECONVERGENT B2, `(.L_x_63) ;  /* 0x000000b000027945 */ /* 0x000fe20003800200 */
[----:B------:R-:W-:Y:S02]  /*0740*/  LEA R16, R5, UR5, 0x2 ;  /* 0x0000000505107c11 */ /* 0x000fe4000f8e10ff */
        /* <DEDUP_REMOVED lines=9> */
.L_x_64:
[----:B------:R-:W-:Y:S05]  /*07e0*/  BSYNC.RECONVERGENT B2 ;  /* 0x0000000000027941 */ /* 0x000fea0003800200 */
.L_x_63:
[----:B-----5:R4:W-:Y:S01]  /*07f0*/  STS [R16+0x4], R11 ;  /* 0x0000040b10007388 */ /* 0x0209e20000000800 */
[----:B------:R-:W-:Y:S05]  /*0800*/  BRA `(.L_x_65) ;  /* 0x0000000000347947 */ /* 0x000fea0003800000 */
.L_x_62:
[----:B------:R-:W-:Y:S05]  /*0810*/  @P1 BRA `(.L_x_65) ;  /* 0x0000000000301947 */ /* 0x000fea0003800000 */
.L_x_61:
[----:B------:R-:W-:Y:S01]  /*0820*/  ISETP.GE.AND P0, PT, R10, R9, PT ;  /* 0x000000090a00720c */ /* 0x000fe20003f06270 */
[----:B---3--:R-:W-:Y:S01]  /*0830*/  VIADD R6, R8, 0x1 ;  /* 0x0000000108067836 */ /* 0x008fe20000000000 */
[----:B------:R-:W-:Y:S01]  /*0840*/  BSSY.RECONVERGENT B2, `(.L_x_66) ;  /* 0x0000008000027945 */ /* 0x000fe20003800200 */
[----:B0-----:R-:W-:Y:S02]  /*0850*/  LEA R11, R5, UR5, 0x2 ;  /* 0x00000005050b7c11 */ /* 0x001fe4000f8e10ff */
[----:B------:R-:W-:-:S04]  /*0860*/  ISETP.LT.OR P0, PT, R10, RZ, P0 ;  /* 0x000000ff0a00720c */ /* 0x000fc80000701670 */
[----:B------:R-:W-:Y:S01]  /*0870*/  ISETP.GE.U32.OR P0, PT, R6, UR4, P0 ;  /* 0x0000000406007c0c */ /* 0x000fe20008706470 */
[----:B------:R-:W-:-:S12]  /*0880*/  IMAD.MOV.U32 R6, RZ, RZ, RZ ;  /* 0x000000ffff067224 */ /* 0x000fd800078e00ff */
[----:B------:R-:W-:Y:S05]  /*0890*/  @P0 BRA `(.L_x_67) ;  /* 0x0000000000080947 */ /* 0x000fea0003800000 */
[----:B------:R-:W-:-:S06]  /*08a0*/  IMAD.WIDE R6, R9, 0x4, R2 ;  /* 0x0000000409067825 */ /* 0x000fcc00078e0202 */
[----:B------:R0:W5:Y:S02]  /*08b0*/  LDG.E R6, desc[UR6][R6.64] ;  /* 0x0000000606067981 */ /* 0x000164000c1e1900 */
.L_x_67:
[----:B------:R-:W-:Y:S05]  /*08c0*/  BSYNC.RECONVERGENT B2 ;  /* 0x0000000000027941 */ /* 0x000fea0003800200 */
.L_x_66:
[----:B-----5:R3:W-:Y:S02]  /*08d0*/  STS [R11+0x2104], R6 ;  /* 0x002104060b007388 */ /* 0x0207e40000000800 */
.L_x_65:
[----:B------:R-:W-:Y:S05]  /*08e0*/  BSYNC.RECONVERGENT B1 ;  /* 0x0000000000017941 */ /* 0x000fea0003800200 */
.L_x_52:
[----:B------:R-:W-:Y:S05]  /*08f0*/  WARPSYNC.ALL ;  /* 0x0000000000007948 */ /* 0x000fea0003800000 */
[----:B------:R-:W-:Y:S01]  /*0900*/  ISETP.NE.AND P0, PT, R5, RZ, PT ;  /* 0x000000ff0500720c */ /* 0x000fe20003f05270 */
[----:B------:R-:W-:-:S12]  /*0910*/  BSSY.RECONVERGENT B1, `(.L_x_68) ;  /* 0x0000018000017945 */ /* 0x000fd80003800200 */
[----:B------:R-:W-:Y:S05]  /*0920*/  @P0 BRA `(.L_x_69) ;  /* 0x0000000000280947 */ /* 0x000fea0003800000 */
[C---:B------:R-:W-:Y:S01]  /*0930*/  ISETP.GT.AND P0, PT, R10.reuse, R9, PT ;  /* 0x000000090a00720c */ /* 0x040fe20003f04270 */
[----:B------:R-:W-:Y:S01]  /*0940*/  BSSY.RECONVERGENT B2, `(.L_x_70) ;  /* 0x0000006000027945 */ /* 0x000fe20003800200 */
[----:B------:R-:W-:Y:S02]  /*0950*/  IMAD.MOV.U32 R5, RZ, RZ, RZ ;  /* 0x000000ffff057224 */ /* 0x000fe400078e00ff */
[----:B------:R-:W-:-:S04]  /*0960*/  ISETP.LT.OR P0, PT, R10, 0x1, P0 ;  /* 0x000000010a00780c */ /* 0x000fc80000701670 */
[----:B------:R-:W-:-:S13]  /*0970*/  ISETP.GE.U32.OR P0, PT, R8, UR4, P0 ;  /* 0x0000000408007c0c */ /* 0x000fda0008706470 */
[----:B------:R-:W-:Y:S05]  /*0980*/  @P0 BRA `(.L_x_71) ;  /* 0x0000000000040947 */ /* 0x000fea0003800000 */
[----:B------:R0:W5:Y:S02]  /*0990*/  LDG.E R5, desc[UR6][R2.64+-0x4] ;  /* 0xfffffc0602057981 */ /* 0x000164000c1e1900 */
.L_x_71:
[----:B------:R-:W-:Y:S05]  /*09a0*/  BSYNC.RECONVERGENT B2 ;  /* 0x0000000000027941 */ /* 0x000fea0003800200 */
.L_x_70:
[----:B-----5:R0:W-:Y:S01]  /*09b0*/  STS [R12+0x100], R5 ;  /* 0x000100050c007388 */ /* 0x0201e20000000800 */
[----:B------:R-:W-:Y:S05]  /*09c0*/  BRA `(.L_x_72) ;  /* 0x0000000000307947 */ /* 0x000fea0003800000 */
.L_x_69:
[----:B------:R-:W-:-:S13]  /*09d0*/  ISETP.NE.AND P0, PT, R5, 0x1f, PT ;  /* 0x0000001f0500780c */ /* 0x000fda0003f05270 */
[----:B------:R-:W-:Y:S05]  /*09e0*/  @P0 BRA `(.L_x_72) ;  /* 0x0000000000280947 */ /* 0x000fea0003800000 */
[----:B0--3--:R-:W-:Y:S01]  /*09f0*/  VIADD R6, R10, 0x1 ;  /* 0x000000010a067836 */ /* 0x009fe20000000000 */
[----:B------:R-:W-:Y:S01]  /*0a00*/  BSSY.RECONVERGENT B2, `(.L_x_73) ;  /* 0x0000007000027945 */ /* 0x000fe20003800200 */
[----:B------:R-:W-:-:S03]  /*0a10*/  IMAD.MOV.U32 R5, RZ, RZ, RZ ;  /* 0x000000ffff057224 */ /* 0x000fc600078e00ff */
[----:B------:R-:W-:-:S04]  /*0a20*/  ISETP.GE.AND P0, PT, R6, R9, PT ;  /* 0x000000090600720c */ /* 0x000fc80003f06270 */
[----:B------:R-:W-:-:S04]  /*0a30*/  ISETP.LT.OR P0, PT, R10, -0x1, P0 ;  /* 0xffffffff0a00780c */ /* 0x000fc80000701670 */
[----:B------:R-:W-:-:S13]  /*0a40*/  ISETP.GE.U32.OR P0, PT, R8, UR4, P0 ;  /* 0x0000000408007c0c */ /* 0x000fda0008706470 */
[----:B------:R-:W-:Y:S05]  /*0a50*/  @P0 BRA `(.L_x_74) ;  /* 0x0000000000040947 */ /* 0x000fea0003800000 */
[----:B------:R0:W5:Y:S02]  /*0a60*/  LDG.E R5, desc[UR6][R2.64+0x4] ;  /* 0x0000040602057981 */ /* 0x000164000c1e1900 */
.L_x_74:
[----:B------:R-:W-:Y:S05]  /*0a70*/  BSYNC.RECONVERGENT B2 ;  /* 0x0000000000027941 */ /* 0x000fea0003800200 */
.L_x_73:
[----:B-----5:R3:W-:Y:S02]  /*0a80*/  STS [R12+0x184], R5 ;  /* 0x000184050c007388 */ /* 0x0207e40000000800 */
.L_x_72:
[----:B------:R-:W-:Y:S05]  /*0a90*/  BSYNC.RECONVERGENT B1 ;  /* 0x0000000000017941 */ /* 0x000fea0003800200 */
.L_x_68:
[----:B0-----:R-:W0:Y:S08]  /*0aa0*/  LDC.64 R2, c[0x0][0x388] ;  /* 0x0000e200ff027b82 */ /* 0x001e300000000a00 */
[----:B------:R-:W-:Y:S08]  /*0ab0*/  BAR.SYNC.DEFER_BLOCKING 0x0 ;  /* 0x0000000000007b1d */ /* 0x000ff00000010000 */
[----:B---3--:R-:W3:Y:S01]  /*0ac0*/  LDC.64 R6, c[0x0][0x390] ;  /* 0x0000e400ff067b82 */ /* 0x008ee20000000a00 */
[C---:B0-----:R-:W-:Y:S01]  /*0ad0*/  IMAD.WIDE R2, R4.reuse, 0x4, R2 ;  /* 0x0000000404027825 */ /* 0x041fe200078e0202 */
[----:B------:R-:W0:Y:S04]  /*0ae0*/  LDS R9, [R0+0x104] ;  /* 0x0001040000097984 */ /* 0x000e280000000800 */
[----:B------:R-:W5:Y:S01]  /*0af0*/  LDG.E R8, desc[UR6][R2.64] ;  /* 0x0000000602087981 */ /* 0x000f62000c1e1900 */
[----:B---3--:R-:W-:-:S05]  /*0b00*/  IMAD.WIDE R4, R4, 0x4, R6 ;  /* 0x0000000404047825 */ /* 0x008fca00078e0206 */
[----:B0-----:R0:W-:Y:S01]  /*0b10*/  STG.E desc[UR6][R4.64], R9 ;  /* 0x0000000904007986 */ /* 0x0011e2000c101906 */
[----:B-----5:R-:W-:-:S13]  /*0b20*/  FSETP.GEU.AND P0, PT, R8, RZ, PT ;  /* 0x000000ff0800720b */ /* 0x020fda0003f0e000 */
[----:B------:R-:W-:-:S05]  /*0b30*/  @!P0 FADD R8, R8, 360 ;  /* 0x43b4000008088421 */ /* 0x000fca0000000000 */
[C---:B------:R-:W-:Y:S02]  /*0b40*/  FSETP.GEU.AND P1, PT, R8.reuse, 22.5, PT ;  /* 0x41b400000800780b */ /* 0x040fe40003f2e000 */
[C---:B------:R-:W-:Y:S02]  /*0b50*/  FSETP.GEU.AND P0, PT, R8.reuse, 202.5, PT ;  /* 0x434a80000800780b */ /* 0x040fe40003f0e000 */
[C---:B------:R-:W-:Y:S02]  /*0b60*/  FSETP.GE.OR P1, PT, R8.reuse, 337.5, !P1 ;  /* 0x43a8c0000800780b */ /* 0x040fe40004f26400 */
[----:B------:R-:W-:-:S13]  /*0b70*/  FSETP.LTU.OR P0, PT, R8, 157.25, P0 ;  /* 0x431d40000800780b */ /* 0x000fda0000709400 */
[----:B0-----:R-:W-:Y:S05]  /*0b80*/  @P0 BRA !P1, `(.L_x_75) ;  /* 0x0000000000280947 */ /* 0x001fea0004800000 */
[----:B------:R-:W0:Y:S01]  /*0b90*/  LDS R2, [R0+0x108] ;  /* 0x0001080000027984 */ /* 0x000e220000000800 */
[----:B------:R-:W-:Y:S01]  /*0ba0*/  BSSY.RECONVERGENT B1, `(.L_x_76) ;  /* 0x0000006000017945 */ /* 0x000fe20003800200 */
[----:B0-----:R-:W-:-:S13]  /*0bb0*/  ISETP.GT.AND P0, PT, R2, R9, PT ;  /* 0x000000090200720c */ /* 0x001fda0003f04270 */
[----:B------:R-:W-:Y:S05]  /*0bc0*/  @P0 BRA `(.L_x_77) ;  /* 0x00000000000c0947 */ /* 0x000fea0003800000 */
[----:B-1----:R-:W0:Y:S02]  /*0bd0*/  LDS R0, [R0+0x100] ;  /* 0x0001000000007984 */ /* 0x002e240000000800 */
[----:B0-----:R-:W-:-:S13]  /*0be0*/  ISETP.GT.AND P0, PT, R0, R9, PT ;  /* 0x000000090000720c */ /* 0x001fda0003f04270 */
[----:B------:R-:W-:Y:S05]  /*0bf0*/  @!P0 EXIT ;  /* 0x000000000000894d */ /* 0x000fea0003800000 */
.L_x_77:
[----:B------:R-:W-:Y:S05]  /*0c00*/  BSYNC.RECONVERGENT B1 ;  /* 0x0000000000017941 */ /* 0x000fea0003800200 */
.L_x_76:
[----:B------:R-:W-:Y:S01]  /*0c10*/  STG.E desc[UR6][R4.64], RZ ;  /* 0x000000ff04007986 */ /* 0x000fe2000c101906 */
[----:B------:R-:W-:Y:S05]  /*0c20*/  EXIT ;  /* 0x000000000000794d */ /* 0x000fea0003800000 */
.L_x_75:
[C---:B------:R-:W-:Y:S02]  /*0c30*/  FSETP.GEU.AND P1, PT, R8.reuse, 67.5, PT ;  /* 0x428700000800780b */ /* 0x040fe40003f2e000 */
[C---:B------:R-:W-:Y:S02]  /*0c40*/  FSETP.GEU.AND P0, PT, R8.reuse, 247.5, PT ;  /* 0x437780000800780b */ /* 0x040fe40003f0e000 */
[C---:B------:R-:W-:Y:S02]  /*0c50*/  FSETP.GE.AND P1, PT, R8.reuse, 22.5, !P1 ;  /* 0x41b400000800780b */ /* 0x040fe40004f26000 */
[----:B------:R-:W-:-:S13]  /*0c60*/  FSETP.LTU.OR P0, PT, R8, 202.5, P0 ;  /* 0x434a80000800780b */ /* 0x000fda0000709400 */
[----:B------:R-:W-:Y:S05]  /*0c70*/  @P0 BRA !P1, `(.L_x_78) ;  /* 0x0000000000280947 */ /* 0x000fea0004800000 */
[----:B------:R-:W0:Y:S01]  /*0c80*/  LDS R2, [R0+0x8] ;  /* 0x0000080000027984 */ /* 0x000e220000000800 */
[----:B------:R-:W-:Y:S01]  /*0c90*/  BSSY.RECONVERGENT B1, `(.L_x_79) ;  /* 0x0000006000017945 */ /* 0x000fe20003800200 */
[----:B0-----:R-:W-:-:S13]  /*0ca0*/  ISETP.GT.AND P0, PT, R2, R9, PT ;  /* 0x000000090200720c */ /* 0x001fda0003f04270 */
[----:B------:R-:W-:Y:S05]  /*0cb0*/  @P0 BRA `(.L_x_80) ;  /* 0x00000000000c0947 */ /* 0x000fea0003800000 */
[----:B-1----:R-:W0:Y:S02]  /*0cc0*/  LDS R0, [R0+0x200] ;  /* 0x0002000000007984 */ /* 0x002e240000000800 */
[----:B0-----:R-:W-:-:S13]  /*0cd0*/  ISETP.GT.AND P0, PT, R0, R9, PT ;  /* 0x000000090000720c */ /* 0x001fda0003f04270 */
[----:B------:R-:W-:Y:S05]  /*0ce0*/  @!P0 EXIT ;  /* 0x000000000000894d */ /* 0x000fea0003800000 */
.L_x_80:
[----:B------:R-:W-:Y:S05]  /*0cf0*/  BSYNC.RECONVERGENT B1 ;  /* 0x0000000000017941 */ /* 0x000fea0003800200 */
.L_x_79:
[----:B------:R-:W-:Y:S01]  /*0d00*/  STG.E desc[UR6][R4.64], RZ ;  /* 0x000000ff04007986 */ /* 0x000fe2000c101906 */
[----:B------:R-:W-:Y:S05]  /*0d10*/  EXIT ;  /* 0x000000000000794d */ /* 0x000fea0003800000 */
.L_x_78:
        /* <DEDUP_REMOVED lines=12> */
.L_x_83:
[----:B------:R-:W-:Y:S05]  /*0de0*/  BSYNC.RECONVERGENT B1 ;  /* 0x0000000000017941 */ /* 0x000fea0003800200 */
.L_x_82:
[----:B------:R-:W-:Y:S01]  /*0df0*/  STG.E desc[UR6][R4.64], RZ ;  /* 0x000000ff04007986 */ /* 0x000fe2000c101906 */
[----:B------:R-:W-:Y:S05]  /*0e00*/  EXIT ;  /* 0x000000000000794d */ /* 0x000fea0003800000 */
.L_x_81:
[C---:B------:R-:W-:Y:S01]  /*0e10*/  FSETP.GEU.AND P0, PT, R8.reuse, 157.5, PT ;  /* 0x431d80000800780b */ /* 0x040fe20003f0e000 */
[----:B------:R-:W-:Y:S01]  /*0e20*/  BSSY.RECONVERGENT B1, `(.L_x_84) ;  /* 0x0000006000017945 */ /* 0x000fe20003800200 */
[----:B------:R-:W-:-:S13]  /*0e30*/  FSETP.GE.AND P1, PT, R8, 112.5, PT ;  /* 0x42e100000800780b */ /* 0x000fda0003f26000 */
[----:B------:R-:W-:Y:S05]  /*0e40*/  @!P0 BRA P1, `(.L_x_85) ;  /* 0x00000000000c8947 */ /* 0x000fea0000800000 */
[C---:B------:R-:W-:Y:S02]  /*0e50*/  FSETP.GEU.AND P0, PT, R8.reuse, 337.5, PT ;  /* 0x43a8c0000800780b */ /* 0x040fe40003f0e000 */
[----:B------:R-:W-:-:S13]  /*0e60*/  FSETP.LTU.AND P1, PT, R8, 292.5, PT ;  /* 0x439240000800780b */ /* 0x000fda0003f29000 */
[----:B------:R-:W-:Y:S05]  /*0e70*/  @P0 EXIT P1 ;  /* 0x000000000000094d */ /* 0x000fea0000800000 */
.L_x_85:
[----:B------:R-:W-:Y:S05]  /*0e80*/  BSYNC.RECONVERGENT B1 ;  /* 0x0000000000017941 */ /* 0x000fea0003800200 */
.L_x_84:
[----:B------:R-:W0:Y:S01]  /*0e90*/  LDS R2, [R0] ;  /* 0x0000000000027984 */ /* 0x000e220000000800 */
[----:B------:R-:W-:Y:S01]  /*0ea0*/  BSSY.RECONVERGENT B1, `(.L_x_86) ;  /* 0x0000006000017945 */ /* 0x000fe20003800200 */
[----:B0-----:R-:W-:-:S13]  /*0eb0*/  ISETP.GT.AND P0, PT, R2, R9, PT ;  /* 0x000000090200720c */ /* 0x001fda0003f04270 */
[----:B------:R-:W-:Y:S05]  /*0ec0*/  @P0 BRA `(.L_x_87) ;  /* 0x00000000000c0947 */ /* 0x000fea0003800000 */
[----:B-1----:R-:W0:Y:S02]  /*0ed0*/  LDS R0, [R0+0x208] ;  /* 0x0002080000007984 */ /* 0x002e240000000800 */
[----:B0-----:R-:W-:-:S13]  /*0ee0*/  ISETP.GT.AND P0, PT, R0, R9, PT ;  /* 0x000000090000720c */ /* 0x001fda0003f04270 */
[----:B------:R-:W-:Y:S05]  /*0ef0*/  @!P0 EXIT ;  /* 0x000000000000894d */ /* 0x000fea0003800000 */
.L_x_87:
[----:B------:R-:W-:Y:S05]  /*0f00*/  BSYNC.RECONVERGENT B1 ;  /* 0x0000000000017941 */ /* 0x000fea0003800200 */
.L_x_86:
[----:B------:R-:W-:Y:S01]  /*0f10*/  STG.E desc[UR6][R4.64], RZ ;  /* 0x000000ff04007986 */ /* 0x000fe2000c101906 */
[----:B------:R-:W-:Y:S05]  /*0f20*/  EXIT ;  /* 0x000000000000794d */ /* 0x000fea0003800000 */
.L_x_88:
        /* <DEDUP_REMOVED lines=13> */
.L_x_148:


//--------------------- .text.sobelAndSuppression --------------------------
	.section	.text.sobelAndSuppression,"ax",@progbits
	.align	128
        .global         sobelAndSuppression
        .type           sobelAndSuppression,@function
        .size           sobelAndSuppression,(.L_x_144 - sobelAndSuppression)
        .other          sobelAndSuppression,@"STO_CUDA_ENTRY STV_DEFAULT"
sobelAndSuppression:
.text.sobelAndSuppression:
[----:B------:R-:W0:Y:S01]  /*0000*/  LDC R1, c[0x0][0x37c] ;  /* 0x0000df00ff017b82 */ /* 0x000e220000000800 */
[----:B------:R-:W1:Y:S01]  /*0010*/  S2R R12, SR_CTAID.Y ;  /* 0x00000000000c7919 */ /* 0x000e620000002600 */
[----:B------:R-:W2:Y:S06]  /*0020*/  LDCU UR9, c[0x0][0x2fc] ;  /* 0x00005f80ff0977ac */ /* 0x000eac0008000800 */
[----:B------:R-:W3:Y:S01]  /*0030*/  LDC R13, c[0x0][0x370] ;  /* 0x0000dc00ff0d7b82 */ /* 0x000ee20000000800 */
[----:B0-----:R-:W-:Y:S01]  /*0040*/  VIADD R1, R1, 0xffffffe8 ;  /* 0xffffffe801017836 */ /* 0x001fe20000000000 */
[----:B------:R-:W1:Y:S01]  /*0050*/  S2R R17, SR_TID.Y ;  /* 0x0000000000117919 */ /* 0x000e620000002200 */
[----:B------:R-:W0:Y:S01]  /*0060*/  LDCU.64 UR6, c[0x0][0x358] ;  /* 0x00006b00ff0677ac */ /* 0x000e220008000a00 */
[----:B------:R-:W4:Y:S04]  /*0070*/  S2R R5, SR_CTAID.X ;  /* 0x0000000000057919 */ /* 0x000f280000002500 */
[----:B------:R-:W5:Y:S01]  /*0080*/  LDC.64 R2, c[0x0][0x380] ;  /* 0x0000e000ff027b82 */ /* 0x000f620000000a00 */
[----:B------:R-:W4:Y:S01]  /*0090*/  S2R R0, SR_TID.X ;  /* 0x0000000000007919 */ /* 0x000f220000002100 */
[----:B---3--:R-:W-:-:S02]  /*00a0*/  IMAD.SHL.U32 R13, R13, 0x20, RZ ;  /* 0x000000200d0d7824 */ /* 0x008fc400078e00ff */
[----:B-1----:R-:W-:-:S04]  /*00b0*/  IMAD R12, R12, 0x20, R17 ;  /* 0x000000200c0c7824 */ /* 0x002fc800078e0211 */
[----:B------:R-:W-:Y:S02]  /*00c0*/  IMAD R18, R13, R12, RZ ;  /* 0x0000000c0d127224 */ /* 0x000fe400078e02ff */
[----:B----4-:R-:W-:-:S04]  /*00d0*/  IMAD R14, R5, 0x20, R0 ;  /* 0x00000020050e7824 */ /* 0x010fc800078e0200 */
[----:B------:R-:W-:-:S04]  /*00e0*/  IMAD.IADD R10, R14, 0x1, R18 ;  /* 0x000000010e0a7824 */ /* 0x000fc800078e0212 */
[----:B-----5:R-:W-:-:S05]  /*00f0*/  IMAD.WIDE R4, R10, 0x4, R2 ;  /* 0x000000040a047825 */ /* 0x020fca00078e0202 */
[----:B0-----:R-:W3:Y:S01]  /*0100*/  LDG.E R9, desc[UR6][R4.64] ;  /* 0x0000000604097981 */ /* 0x001ee2000c1e1900 */
[----:B------:R-:W0:Y:S01]  /*0110*/  S2UR UR5, SR_CgaCtaId ;  /* 0x00000000000579c3 */ /* 0x000e220000008800 */
[----:B------:R-:W-:Y:S01]  /*0120*/  UMOV UR4, 0x400 ;  /* 0x0000040000047882 */ /* 0x000fe20000000000 */
[----:B------:R-:W1:Y:S01]  /*0130*/  LDCU UR8, c[0x0][0x2f8] ;  /* 0x00005f00ff0877ac */ /* 0x000e620008000800 */
[----:B------:R-:W-:Y:S01]  /*0140*/  LOP3.LUT P0, R11, R0, RZ, R17, 0xfa, !PT ;  /* 0x000000ff000b7212 */ /* 0x000fe2000780fa11 */
[----:B------:R-:W-:Y:S01]  /*0150*/  BSSY.RECONVERGENT B0, `(.L_x_89) ;  /* 0x000001b000007945 */ /* 0x000fe20003800200 */
[----:B-1----:R-:W-:Y:S01]  /*0160*/  IADD3 R6, P1, PT, R1, UR8, RZ ;  /* 0x0000000801067c10 */ /* 0x002fe2000ff3e0ff */
[----:B0-----:R-:W-:-:S04]  /*0170*/  ULEA UR5, UR5, UR4, 0x18 ;  /* 0x0000000405057291 */ /* 0x001fc8000f8ec0ff */
[----:B--2---:R-:W-:Y:S01]  /*0180*/  IMAD.X R7, RZ, RZ, UR9, P1 ;  /* 0x00000009ff077e24 */ /* 0x004fe200088e06ff */
[----:B------:R-:W0:Y:S01]  /*0190*/  LDCU UR4, c[0x0][0x374] ;  /* 0x00006e80ff0477ac */ /* 0x000e220008000800 */
[----:B------:R-:W-:-:S05]  /*01a0*/  LEA R15, R17, UR5, 0x8 ;  /* 0x00000005110f7c11 */ /* 0x000fca000f8e40ff */
[----:B------:R-:W-:Y:S01]  /*01b0*/  IMAD R16, R0, 0x4, R15 ;  /* 0x0000000400107824 */ /* 0x000fe200078e020f */
[----:B0-----:R-:W-:-:S04]  /*01c0*/  USHF.L.U32 UR4, UR4, 0x5, URZ ;  /* 0x0000000504047899 */ /* 0x001fc800080006ff */
[----:B---3--:R0:W-:Y:S01]  /*01d0*/  STS [R16+0x104], R9 ;  /* 0x0001040910007388 */ /* 0x0081e20000000800 */
[----:B------:R-:W-:Y:S07]  /*01e0*/  @P0 BRA `(.L_x_90) ;  /* 0x0000000000440947 */ /* 0x000fee0003800000 */
[----:B------:R-:W-:Y:S01]  /*01f0*/  VIADD R8, R12, 0xffffffff ;  /* 0xffffffff0c087836 */ /* 0x000fe20000000000 */
[----:B------:R-:W-:Y:S01]  /*0200*/  ISETP.GT.AND P0, PT, R14, R13, PT ;  /* 0x0000000d0e00720c */ /* 0x000fe20003f04270 */
[----:B------:R-:W-:Y:S03]  /*0210*/  BSSY.RECONVERGENT B1, `(.L_x_91) ;  /* 0x000000d000017945 */ /* 0x000fe60003800200 */
[----:B------:R-:W-:Y:S02]  /*0220*/  ISETP.GE.U32.AND P1, PT, R8, UR4, PT ;  /* 0x0000000408007c0c */ /* 0x000fe4000bf26070 */
[----:B------:R-:W-:Y:S02]  /*0230*/  ISETP.LT.OR P0, PT, R14, 0x1, P0 ;  /* 0x000000010e00780c */ /* 0x000fe40000701670 */
[----:B------:R-:W-:-:S04]  /*0240*/  ISETP.EQ.OR P1, PT, R12, RZ, P1 ;  /* 0x000000ff0c00720c */ /* 0x000fc80000f22670 */
[----:B------:R-:W-:-:S13]  /*0250*/  PLOP3.LUT P0, PT, P0, P1, PT, 0xf8, 0x8f ;  /* 0x00000000008f781c */ /* 0x000fda0000703f70 */
[----:B------:R-:W-:Y:S05]  /*0260*/  @P0 BRA `(.L_x_92) ;  /* 0x00000000001c0947 */ /* 0x000fea0003800000 */
[----:B------:R-:W1:Y:S01]  /*0270*/  LDCU.64 UR8, c[0x0][0x380] ;  /* 0x00007000ff0877ac */ /* 0x000e620008000a00 */
[----:B0-----:R-:W-:-:S05]  /*0280*/  IMAD.IADD R9, R18, 0x1, -R13 ;  /* 0x0000000112097824 */ /* 0x001fca00078e0a0d */
[----:B------:R-:W-:-:S04]  /*0290*/  IADD3 R19, P0, PT, R14, R9, RZ ;  /* 0x000000090e137210 */ /* 0x000fc80007f1e0ff */
[----:B------:R-:W-:Y:S02]  /*02a0*/  LEA.HI.X.SX32 R20, R9, RZ, 0x1, P0 ;  /* 0x000000ff09147211 */ /* 0x000fe400000f0eff */
[----:B-1----:R-:W-:-:S04]  /*02b0*/  LEA R8, P0, R19, UR8, 0x2 ;  /* 0x0000000813087c11 */ /* 0x002fc8000f8010ff */
[----:B------:R-:W-:-:S06]  /*02c0*/  LEA.HI.X R9, R19, UR9, R20, 0x2, P0 ;  /* 0x0000000913097c11 */ /* 0x000fcc00080f1414 */
[----:B------:R1:W5:Y:S03]  /*02d0*/  LDG.E R9, desc[UR6][R8.64+-0x4] ;  /* 0xfffffc0608097981 */ /* 0x000366000c1e1900 */
.L_x_92:
[----:B------:R-:W-:Y:S05]  /*02e0*/  BSYNC.RECONVERGENT B1 ;  /* 0x0000000000017941 */ /* 0x000fea0003800200 */
.L_x_91:
[----:B-----5:R2:W-:Y:S02]  /*02f0*/  STS [R16], R9 ;  /* 0x0000000910007388 */ /* 0x0205e40000000800 */
.L_x_90:
[----:B------:R-:W-:Y:S05]  /*0300*/  BSYNC.RECONVERGENT B0 ;  /* 0x0000000000007941 */ /* 0x000fea0003800200 */
.L_x_89:
[----:B------:R-:W-:Y:S01]  /*0310*/  ISETP.NE.AND P1, PT, R17, 0x1f, PT ;  /* 0x0000001f1100780c */ /* 0x000fe20003f25270 */
[----:B------:R-:W-:Y:S03]  /*0320*/  BSSY.RECONVERGENT B0, `(.L_x_93) ;  /* 0x0000012000007945 */ /* 0x000fe60003800200 */
[----:B------:R-:W-:-:S13]  /*0330*/  ISETP.NE.OR P0, PT, R0, RZ, P1 ;  /* 0x000000ff0000720c */ /* 0x000fda0000f05670 */
[----:B------:R-:W-:Y:S05]  /*0340*/  @P0 BRA `(.L_x_94) ;  /* 0x00000000003c0947 */ /* 0x000fea0003800000 */
[----:B------:R-:W-:Y:S01]  /*0350*/  ISETP.GT.AND P0, PT, R14, R13, PT ;  /* 0x0000000d0e00720c */ /* 0x000fe20003f04270 */
[----:B-1----:R-:W-:Y:S01]  /*0360*/  VIADD R8, R12, 0x1 ;  /* 0x000000010c087836 */ /* 0x002fe20000000000 */
[----:B------:R-:W-:Y:S02]  /*0370*/  BSSY.RECONVERGENT B1, `(.L_x_95) ;  /* 0x000000b000017945 */ /* 0x000fe40003800200 */
[----:B------:R-:W-:-:S04]  /*0380*/  ISETP.LT.OR P0, PT, R14, 0x1, P0 ;  /* 0x000000010e00780c */ /* 0x000fc80000701670 */
[----:B------:R-:W-:-:S13]  /*0390*/  ISETP.GE.U32.OR P0, PT, R8, UR4, P0 ;  /* 0x0000000408007c0c */ /* 0x000fda0008706470 */
[----:B------:R-:W-:Y:S05]  /*03a0*/  @P0 BRA `(.L_x_96) ;  /* 0x00000000001c0947 */ /* 0x000fea0003800000 */
[----:B------:R-:W1:Y:S01]  /*03b0*/  LDCU.64 UR8, c[0x0][0x380] ;  /* 0x00007000ff0877ac */ /* 0x000e620008000a00 */
[----:B0-2---:R-:W-:-:S05]  /*03c0*/  IMAD.IADD R9, R13, 0x1, R18 ;  /* 0x000000010d097824 */ /* 0x005fca00078e0212 */
[----:B------:R-:W-:-:S04]  /*03d0*/  IADD3 R19, P0, PT, R14, R9, RZ ;  /* 0x000000090e137210 */ /* 0x000fc80007f1e0ff */
[----:B------:R-:W-:Y:S02]  /*03e0*/  LEA.HI.X.SX32 R20, R9, RZ, 0x1, P0 ;  /* 0x000000ff09147211 */ /* 0x000fe400000f0eff */
[----:B-1----:R-:W-:-:S04]  /*03f0*/  LEA R8, P0, R19, UR8, 0x2 ;  /* 0x0000000813087c11 */ /* 0x002fc8000f8010ff */
[----:B------:R-:W-:-:S06]  /*0400*/  LEA.HI.X R9, R19, UR9, R20, 0x2, P0 ;  /* 0x0000000913097c11 */ /* 0x000fcc00080f1414 */
[----:B------:R1:W5:Y:S03]  /*0410*/  LDG.E R9, desc[UR6][R8.64+-0x4] ;  /* 0xfffffc0608097981 */ /* 0x000366000c1e1900 */
.L_x_96:
[----:B------:R-:W-:Y:S05]  /*0420*/  BSYNC.RECONVERGENT B1 ;  /* 0x0000000000017941 */ /* 0x000fea0003800200 */
.L_x_95:
[----:B-----5:R3:W-:Y:S02]  /*0430*/  STS [UR5+0x2100], R9 ;  /* 0x00210009ff007988 */ /* 0x0207e40008000805 */
.L_x_94:
[----:B------:R-:W-:Y:S05]  /*0440*/  BSYNC.RECONVERGENT B0 ;  /* 0x0000000000007941 */ /* 0x000fea0003800200 */
.L_x_93:
[----:B------:R-:W-:Y:S01]  /*0450*/  ISETP.NE.AND P0, PT, R17, RZ, PT ;  /* 0x000000ff1100720c */ /* 0x000fe20003f05270 */
[----:B------:R-:W-:Y:S04]  /*0460*/  BSSY.RECONVERGENT B0, `(.L_x_97) ;  /* 0x000004d000007945 */ /* 0x000fe80003800200 */
[----:B------:R-:W-:Y:S01]  /*0470*/  BSSY.RELIABLE B6, `(.L_x_98) ;  /* 0x000002e000067945 */ /* 0x000fe20003800100 */
[----:B------:R-:W-:-:S13]  /*0480*/  ISETP.NE.OR P2, PT, R0, 0x1f, P0 ;  /* 0x0000001f0000780c */ /* 0x000fda0000745670 */
[----:B------:R-:W-:Y:S05]  /*0490*/  @P2 BRA `(.L_x_99) ;  /* 0x0000000000502947 */ /* 0x000fea0003800000 */
[----:B-1----:R-:W-:Y:S01]  /*04a0*/  VIADD R8, R14, 0x1 ;  /* 0x000000010e087836 */ /* 0x002fe20000000000 */
[----:B------:R-:W-:Y:S01]  /*04b0*/  BSSY.RECONVERGENT B1, `(.L_x_100) ;  /* 0x0000010000017945 */ /* 0x000fe20003800200 */
[----:B------:R-:W-:-:S03]  /*04c0*/  VIADD R17, R12, 0xffffffff ;  /* 0xffffffff0c117836 */ /* 0x000fc60000000000 */
[----:B------:R-:W-:Y:S02]  /*04d0*/  ISETP.GE.AND P0, PT, R8, R13, PT ;  /* 0x0000000d0800720c */ /* 0x000fe40003f06270 */
[----:B------:R-:W-:Y:S02]  /*04e0*/  ISETP.GE.U32.AND P1, PT, R17, UR4, PT ;  /* 0x0000000411007c0c */ /* 0x000fe4000bf26070 */
[----:B------:R-:W-:Y:S02]  /*04f0*/  ISETP.LT.OR P0, PT, R14, -0x1, P0 ;  /* 0xffffffff0e00780c */ /* 0x000fe40000701670 */
[----:B------:R-:W-:-:S04]  /*0500*/  ISETP.EQ.OR P1, PT, R12, RZ, P1 ;  /* 0x000000ff0c00720c */ /* 0x000fc80000f22670 */
[----:B------:R-:W-:-:S13]  /*0510*/  PLOP3.LUT P0, PT, P0, P1, PT, 0xf8, 0x8f ;  /* 0x00000000008f781c */ /* 0x000fda0000703f70 */
[----:B------:R-:W-:Y:S05]  /*0520*/  @P0 BRA `(.L_x_101) ;  /* 0x0000000000200947 */ /* 0x000fea0003800000 */
[----:B------:R-:W1:Y:S01]  /*0530*/  LDCU.64 UR8, c[0x0][0x380] ;  /* 0x00007000ff0877ac */ /* 0x000e620008000a00 */
[----:B0-23--:R-:W-:Y:S01]  /*0540*/  IMAD.IADD R9, R18, 0x1, -R13 ;  /* 0x0000000112097824 */ /* 0x00dfe200078e0a0d */
[----:B------:R-:W-:-:S04]  /*0550*/  SHF.R.S32.HI R8, RZ, 0x1f, R14 ;  /* 0x0000001fff087819 */ /* 0x000fc8000001140e */
[----:B------:R-:W-:-:S04]  /*0560*/  IADD3 R20, P0, PT, R14, R9, RZ ;  /* 0x000000090e147210 */ /* 0x000fc80007f1e0ff */
[----:B------:R-:W-:Y:S02]  /*0570*/  LEA.HI.X.SX32 R9, R9, R8, 0x1, P0 ;  /* 0x0000000809097211 */ /* 0x000fe400000f0eff */
[----:B-1----:R-:W-:-:S04]  /*0580*/  LEA R8, P0, R20, UR8, 0x2 ;  /* 0x0000000814087c11 */ /* 0x002fc8000f8010ff */
[----:B------:R-:W-:-:S06]  /*0590*/  LEA.HI.X R9, R20, UR9, R9, 0x2, P0 ;  /* 0x0000000914097c11 */ /* 0x000fcc00080f1409 */
[----:B------:R1:W5:Y:S03]  /*05a0*/  LDG.E R9, desc[UR6][R8.64+0x4] ;  /* 0x0000040608097981 */ /* 0x000366000c1e1900 */
.L_x_101:
[----:B------:R-:W-:Y:S05]  /*05b0*/  BSYNC.RECONVERGENT B1 ;  /* 0x0000000000017941 */ /* 0x000fea0003800200 */
.L_x_100:
[----:B-----5:R4:W-:Y:S01]  /*05c0*/  STS [UR5+0x84], R9 ;  /* 0x00008409ff007988 */ /* 0x0209e20008000805 */
[----:B------:R-:W-:Y:S05]  /*05d0*/  BRA `(.L_x_102) ;  /* 0x00000000005c7947 */ /* 0x000fea0003800000 */
.L_x_99:
        /* <DEDUP_REMOVED lines=10> */
[----:B------:R-:W4:Y:S01]  /*0680*/  LDCU.64 UR8, c[0x0][0x380] ;  /* 0x00007000ff0877ac */ /* 0x000f220008000a00 */
[----:B------:R-:W-:Y:S01]  /*0690*/  IMAD.IADD R3, R18, 0x1, -R13 ;  /* 0x0000000112037824 */ /* 0x000fe200078e0a0d */
[----:B------:R-:W-:-:S04]  /*06a0*/  SHF.R.S32.HI R2, RZ, 0x1f, R14 ;  /* 0x0000001fff027819 */ /* 0x000fc8000001140e */
[----:B-1----:R-:W-:-:S04]  /*06b0*/  IADD3 R8, P0, PT, R14, R3, RZ ;  /* 0x000000030e087210 */ /* 0x002fc80007f1e0ff */
[----:B------:R-:W-:Y:S02]  /*06c0*/  LEA.HI.X.SX32 R3, R3, R2, 0x1, P0 ;  /* 0x0000000203037211 */ /* 0x000fe400000f0eff */
[----:B----4-:R-:W-:-:S04]  /*06d0*/  LEA R2, P0, R8, UR8, 0x2 ;  /* 0x0000000808027c11 */ /* 0x010fc8000f8010ff */
[----:B------:R-:W-:-:S05]  /*06e0*/  LEA.HI.X R3, R8, UR9, R3, 0x2, P0 ;  /* 0x0000000908037c11 */ /* 0x000fca00080f1403 */
[----:B0-23--:R4:W5:Y:S04]  /*06f0*/  LDG.E R9, desc[UR6][R2.64+0x4] ;  /* 0x0000040602097981 */ /* 0x00d968000c1e1900 */
.L_x_105:
[----:B------:R-:W-:Y:S05]  /*0700*/  BSYNC.RECONVERGENT B1 ;  /* 0x0000000000017941 */ /* 0x000fea0003800200 */
.L_x_104:
[----:B-----5:R0:W-:Y:S01]  /*0710*/  STS [UR5+0x2184], R9 ;  /* 0x00218409ff007988 */ /* 0x0201e20008000805 */
[----:B------:R-:W-:Y:S05]  /*0720*/  BRA `(.L_x_106) ;  /* 0x0000000000507947 */ /* 0x000fea0003800000 */
.L_x_103:
[----:B------:R-:W-:Y:S05]  /*0730*/  @P0 BREAK.RELIABLE B6 ;  /* 0x0000000000060942 */ /* 0x000fea0003800100 */
[----:B------:R-:W-:Y:S05]  /*0740*/  @P0 BRA `(.L_x_107) ;  /* 0x0000000000440947 */ /* 0x000fea0003800000 */
.L_x_102:
[----:B------:R-:W-:Y:S05]  /*0750*/  BSYNC.RELIABLE B6 ;  /* 0x0000000000067941 */ /* 0x000fea0003800100 */
.L_x_98:
[----:B-1----:R-:W-:Y:S01]  /*0760*/  VIADD R8, R12, 0xffffffff ;  /* 0xffffffff0c087836 */ /* 0x002fe20000000000 */
[----:B------:R-:W-:Y:S01]  /*0770*/  ISETP.GE.AND P0, PT, R14, R13, PT ;  /* 0x0000000d0e00720c */ /* 0x000fe20003f06270 */
        /* <DEDUP_REMOVED lines=8> */
[----:B0-234-:R-:W-:-:S05]  /*0800*/  IADD3 R9, PT, PT, R14, R18, -R13 ;  /* 0x000000120e097210 */ /* 0x01dfca0007ffe80d */
[----:B------:R-:W-:-:S05]  /*0810*/  IMAD.WIDE R2, R9, 0x4, R2 ;  /* 0x0000000409027825 */ /* 0x000fca00078e0202 */
[----:B------:R1:W5:Y:S02]  /*0820*/  LDG.E R8, desc[UR6][R2.64] ;  /* 0x0000000602087981 */ /* 0x000364000c1e1900 */
.L_x_109:
[----:B------:R-:W-:Y:S05]  /*0830*/  BSYNC.RECONVERGENT B1 ;  /* 0x0000000000017941 */ /* 0x000fea0003800200 */
.L_x_108:
[----:B-----5:R0:W-:Y:S01]  /*0840*/  STS [R17+0x4], R8 ;  /* 0x0000040811007388 */ /* 0x0201e20000000800 */
[----:B------:R-:W-:Y:S05]  /*0850*/  BRA `(.L_x_110) ;  /* 0x0000000000347947 */ /* 0x000fea0003800000 */
.L_x_107:
[----:B------:R-:W-:Y:S05]  /*0860*/  @P1 BRA `(.L_x_110) ;  /* 0x0000000000301947 */ /* 0x000fea0003800000 */
.L_x_106:
[----:B------:R-:W-:Y:S01]  /*0870*/  ISETP.GE.AND P0, PT, R14, R13, PT ;  /* 0x0000000d0e00720c */ /* 0x000fe20003f06270 */
[----:B----4-:R-:W-:Y:S01]  /*0880*/  VIADD R2, R12, 0x1 ;  /* 0x000000010c027836 */ /* 0x010fe20000000000 */
[----:B------:R-:W-:Y:S01]  /*0890*/  BSSY.RECONVERGENT B1, `(.L_x_111) ;  /* 0x0000008000017945 */ /* 0x000fe20003800200 */
[----:B0-23--:R-:W-:Y:S02]  /*08a0*/  LEA R9, R0, UR5, 0x2 ;  /* 0x0000000500097c11 */ /* 0x00dfe4000f8e10ff */
[----:B------:R-:W-:-:S04]  /*08b0*/  ISETP.LT.OR P0, PT, R14, RZ, P0 ;  /* 0x000000ff0e00720c */ /* 0x000fc80000701670 */
[----:B------:R-:W-:Y:S01]  /*08c0*/  ISETP.GE.U32.OR P0, PT, R2, UR4, P0 ;  /* 0x0000000402007c0c */ /* 0x000fe20008706470 */
[----:B------:R-:W-:-:S12]  /*08d0*/  IMAD.MOV.U32 R2, RZ, RZ, RZ ;  /* 0x000000ffff027224 */ /* 0x000fd800078e00ff */
[----:B------:R-:W-:Y:S05]  /*08e0*/  @P0 BRA `(.L_x_112) ;  /* 0x0000000000080947 */ /* 0x000fea0003800000 */
[----:B------:R-:W-:-:S06]  /*08f0*/  IMAD.WIDE R2, R13, 0x4, R4 ;  /* 0x000000040d027825 */ /* 0x000fcc00078e0204 */
[----:B------:R0:W5:Y:S02]  /*0900*/  LDG.E R2, desc[UR6][R2.64] ;  /* 0x0000000602027981 */ /* 0x000164000c1e1900 */
.L_x_112:
[----:B------:R-:W-:Y:S05]  /*0910*/  BSYNC.RECONVERGENT B1 ;  /* 0x0000000000017941 */ /* 0x000fea0003800200 */
.L_x_111:
[----:B-----5:R4:W-:Y:S02]  /*0920*/  STS [R9+0x2104], R2 ;  /* 0x0021040209007388 */ /* 0x0209e40000000800 */
.L_x_110:
[----:B------:R-:W-:Y:S05]  /*0930*/  BSYNC.RECONVERGENT B0 ;  /* 0x0000000000007941 */ /* 0x000fea0003800200 */
.L_x_97:
        /* <DEDUP_REMOVED lines=11> */
.L_x_116:
[----:B------:R-:W-:Y:S05]  /*09f0*/  BSYNC.RECONVERGENT B1 ;  /* 0x0000000000017941 */ /* 0x000fea0003800200 */
.L_x_115:
[----:B-----5:R0:W-:Y:S01]  /*0a00*/  STS [R15+0x100], R0 ;  /* 0x000100000f007388 */ /* 0x0201e20000000800 */
[----:B------:R-:W-:Y:S05]  /*0a10*/  BRA `(.L_x_117) ;  /* 0x0000000000307947 */ /* 0x000fea0003800000 */
.L_x_114:
[----:B------:R-:W-:-:S13]  /*0a20*/  ISETP.NE.AND P0, PT, R0, 0x1f, PT ;  /* 0x0000001f0000780c */ /* 0x000fda0003f05270 */
[----:B------:R-:W-:Y:S05]  /*0a30*/  @P0 BRA `(.L_x_117) ;  /* 0x0000000000280947 */ /* 0x000fea0003800000 */
[----:B------:R-:W-:Y:S01]  /*0a40*/  VIADD R0, R14, 0x1 ;  /* 0x000000010e007836 */ /* 0x000fe20000000000 */
[----:B------:R-:W-:Y:S04]  /*0a50*/  BSSY.RECONVERGENT B1, `(.L_x_118) ;  /* 0x0000007000017945 */ /* 0x000fe80003800200 */
[----:B------:R-:W-:Y:S01]  /*0a60*/  ISETP.GE.AND P0, PT, R0, R13, PT ;  /* 0x0000000d0000720c */ /* 0x000fe20003f06270 */
[----:B------:R-:W-:-:S03]  /*0a70*/  IMAD.MOV.U32 R0, RZ, RZ, RZ ;  /* 0x000000ffff007224 */ /* 0x000fc600078e00ff */
[----:B------:R-:W-:-:S04]  /*0a80*/  ISETP.LT.OR P0, PT, R14, -0x1, P0 ;  /* 0xffffffff0e00780c */ /* 0x000fc80000701670 */
[----:B------:R-:W-:-:S13]  /*0a90*/  ISETP.GE.U32.OR P0, PT, R12, UR4, P0 ;  /* 0x000000040c007c0c */ /* 0x000fda0008706470 */
[----:B------:R-:W-:Y:S05]  /*0aa0*/  @P0 BRA `(.L_x_119) ;  /* 0x0000000000040947 */ /* 0x000fea0003800000 */
[----:B------:R0:W5:Y:S02]  /*0ab0*/  LDG.E R0, desc[UR6][R4.64+0x4] ;  /* 0x0000040604007981 */ /* 0x000164000c1e1900 */
.L_x_119:
[----:B------:R-:W-:Y:S05]  /*0ac0*/  BSYNC.RECONVERGENT B1 ;  /* 0x0000000000017941 */ /* 0x000fea0003800200 */
.L_x_118:
[----:B-----5:R0:W-:Y:S02]  /*0ad0*/  STS [R15+0x184], R0 ;  /* 0x000184000f007388 */ /* 0x0201e40000000800 */
.L_x_117:
[----:B------:R-:W-:Y:S05]  /*0ae0*/  BSYNC.RECONVERGENT B0 ;  /* 0x0000000000007941 */ /* 0x000fea0003800200 */
.L_x_113:
[----:B------:R-:W-:Y:S01]  /*0af0*/  BAR.SYNC.DEFER_BLOCKING 0x0 ;  /* 0x0000000000007b1d */ /* 0x000fe20000010000 */
[----:B------:R-:W-:-:S07]  /*0b00*/  ISETP.NE.AND P2, PT, R11, RZ, PT ;  /* 0x000000ff0b00720c */ /* 0x000fce0003f45270 */
[----:B01234-:R-:W0:Y:S01]  /*0b10*/  LDC.64 R8, c[0x0][0x388] ;  /* 0x0000e200ff087b82 */ /* 0x01fe220000000a00 */
[----:B------:R-:W-:Y:S01]  /*0b20*/  BSSY.RECONVERGENT B0, `(.L_x_120) ;  /* 0x000001e000007945 */ /* 0x000fe20003800200 */
[----:B------:R-:W-:Y:S04]  /*0b30*/  LDS R12, [R16+0x100] ;  /* 0x00010000100c7984 */ /* 0x000fe80000000800 */
[----:B------:R-:W1:Y:S01]  /*0b40*/  LDS R3, [R16+0x108] ;  /* 0x0001080010037984 */ /* 0x000e620000000800 */
[----:B0-----:R-:W-:-:S03]  /*0b50*/  IMAD.WIDE R8, R10, 0x4, R8 ;  /* 0x000000040a087825 */ /* 0x001fc600078e0208 */
[----:B------:R-:W-:Y:S04]  /*0b60*/  LDS R0, [R16+0x204] ;  /* 0x0002040010007984 */ /* 0x000fe80000000800 */
[----:B------:R-:W0:Y:S01]  /*0b70*/  LDS R5, [R16+0x4] ;  /* 0x0000040010057984 */ /* 0x000e220000000800 */
[----:B-1----:R-:W-:-:S05]  /*0b80*/  IMAD.IADD R12, R12, 0x1, -R3 ;  /* 0x000000010c0c7824 */ /* 0x002fca00078e0a03 */
[-C--:B------:R-:W-:Y:S01]  /*0b90*/  IABS R14, R12.reuse ;  /* 0x0000000c000e7213 */ /* 0x080fe20000000000 */
[----:B0-----:R-:W-:Y:S01]  /*0ba0*/  IMAD.IADD R2, R0, 0x1, -R5 ;  /* 0x0000000100027824 */ /* 0x001fe200078e0a05 */
[----:B------:R-:W-:-:S04]  /*0bb0*/  I2FP.F32.S32 R0, R12 ;  /* 0x0000000c00007245 */ /* 0x000fc80000201400 */
[-C--:B------:R-:W-:Y:S02]  /*0bc0*/  I2FP.F32.S32 R5, R2.reuse ;  /* 0x0000000200057245 */ /* 0x080fe40000201400 */
[----:B------:R-:W-:Y:S01]  /*0bd0*/  IABS R3, R2 ;  /* 0x0000000200037213 */ /* 0x000fe20000000000 */
[----:B------:R-:W-:Y:S01]  /*0be0*/  IMAD.MOV.U32 R2, RZ, RZ, R14 ;  /* 0x000000ffff027224 */ /* 0x000fe200078e000e */
[----:B------:R-:W-:-:S03]  /*0bf0*/  FSETP.GT.AND P3, PT, |R5|, |R0|, PT ;  /* 0x400000000500720b */ /* 0x000fc60003f64200 */
[----:B------:R-:W-:Y:S01]  /*0c00*/  IMAD.IADD R3, R3, 0x1, R2 ;  /* 0x0000000103037824 */ /* 0x000fe200078e0202 */
[----:B------:R-:W-:Y:S02]  /*0c10*/  FSEL R4, |R5|, |R0|, P3 ;  /* 0x4000000005047208 */ /* 0x000fe40001800200 */
[----:B------:R-:W-:Y:S02]  /*0c20*/  FSEL R2, |R0|, |R5|, P3 ;  /* 0x4000000500027208 */ /* 0x000fe40001800200 */
[----:B------:R-:W0:Y:S01]  /*0c30*/  MUFU.RCP R13, R4 ;  /* 0x00000004000d7308 */ /* 0x000e220000001000 */
[----:B------:R1:W-:Y:S07]  /*0c40*/  STG.E desc[UR6][R8.64], R3 ;  /* 0x0000000308007986 */ /* 0x0003ee000c101906 */
[----:B------:R-:W2:Y:S01]  /*0c50*/  FCHK P0, R2, R4 ;  /* 0x0000000402007302 */ /* 0x000ea20000000000 */
[----:B0-----:R-:W-:-:S04]  /*0c60*/  FFMA R14, -R4, R13, 1 ;  /* 0x3f800000040e7423 */ /* 0x001fc8000000010d */
[----:B------:R-:W-:-:S04]  /*0c70*/  FFMA R13, R13, R14, R13 ;  /* 0x0000000e0d0d7223 */ /* 0x000fc8000000000d */
[----:B------:R-:W-:-:S04]  /*0c80*/  FFMA R14, R2, R13, RZ ;  /* 0x0000000d020e7223 */ /* 0x000fc800000000ff */
[----:B------:R-:W-:-:S04]  /*0c90*/  FFMA R11, -R4, R14, R2 ;  /* 0x0000000e040b7223 */ /* 0x000fc80000000102 */
[----:B------:R-:W-:Y:S01]  /*0ca0*/  FFMA R11, R13, R11, R14 ;  /* 0x0000000b0d0b7223 */ /* 0x000fe2000000000e */
[----:B-12---:R-:W-:Y:S06]  /*0cb0*/  @!P0 BRA `(.L_x_121) ;  /* 0x0000000000108947 */ /* 0x006fec0003800000 */
[----:B------:R-:W-:Y:S01]  /*0cc0*/  IMAD.MOV.U32 R3, RZ, RZ, R2 ;  /* 0x000000ffff037224 */ /* 0x000fe200078e0002 */
[----:B------:R-:W-:-:S07]  /*0cd0*/  MOV R14, 0xcf0 ;  /* 0x00000cf0000e7802 */ /* 0x000fce0000000f00 */
[----:B------:R-:W-:Y:S05]  /*0ce0*/  CALL.REL.NOINC `($__internal_1_$__cuda_sm3x_div_rn_noftz_f32_slowpath) ;  /* 0x0000000800907944 */ /* 0x000fea0003c00000 */
[----:B------:R-:W-:-:S07]  /*0cf0*/  IMAD.MOV.U32 R11, RZ, RZ, R3 ;  /* 0x000000ffff0b7224 */ /* 0x000fce00078e0003 */
.L_x_121:
[----:B------:R-:W-:Y:S05]  /*0d00*/  BSYNC.RECONVERGENT B0 ;  /* 0x0000000000007941 */ /* 0x000fea0003800200 */
.L_x_120:
[----:B------:R-:W-:Y:S02]  /*0d10*/  IMAD.MOV.U32 R3, RZ, RZ, 0x3b33710b ;  /* 0x3b33710bff037424 */ /* 0x000fe400078e00ff */
[----:B------:R-:W-:Y:S01]  /*0d20*/  FMUL R2, R11, R11 ;  /* 0x0000000b0b027220 */ /* 0x000fe20000400000 */
[----:B------:R-:W-:Y:S01]  /*0d30*/  ISETP.GE.AND P0, PT, R12, RZ, PT ;  /* 0x000000ff0c00720c */ /* 0x000fe20003f06270 */
[----:B------:R-:W-:Y:S01]  /*0d40*/  IMAD.MOV.U32 R15, RZ, RZ, 0x3f6ee581 ;  /* 0x3f6ee581ff0f7424 */ /* 0x000fe200078e00ff */
[----:B------:R-:W0:Y:S01]  /*0d50*/  MUFU.RCP64H R13, 3.1415920257568359375 ;  /* 0x400921fb000d7908 */ /* 0x000e220000001800 */
[----:B------:R-:W-:Y:S01]  /*0d60*/  FFMA R3, R2, R3, -0.015681877732276916504 ;  /* 0xbc80774802037423 */ /* 0x000fe20000000003 */
[----:B------:R-:W-:Y:S01]  /*0d70*/  FSETP.NEU.AND P4, PT, |R0|, |R5|, PT ;  /* 0x400000050000720b */ /* 0x000fe20003f8d200 */
[----:B------:R-:W-:Y:S01]  /*0d80*/  BSSY.RECONVERGENT B0, `(.L_x_122) ;  /* 0x0000029000007945 */ /* 0x000fe20003800200 */
[----:B------:R-:W-:Y:S01]  /*0d90*/  FSETP.NEU.AND P1, PT, R4, RZ, PT ;  /* 0x000000ff0400720b */ /* 0x000fe20003f2d000 */
[----:B------:R-:W-:Y:S01]  /*0da0*/  FFMA R3, R2, R3, 0.042200751602649688721 ;  /* 0x3d2cdab202037423 */ /* 0x000fe20000000003 */
[----:B------:R-:W-:-:S03]  /*0db0*/  IMAD.MOV.U32 R4, RZ, RZ, 0x4016cbe4 ;  /* 0x4016cbe4ff047424 */ /* 0x000fc600078e00ff */
[----:B------:R-:W-:-:S04]  /*0dc0*/  FFMA R3, R2, R3, -0.074792981147766113281 ;  /* 0xbd992d1002037423 */ /* 0x000fc80000000003 */
[----:B------:R-:W-:-:S04]  /*0dd0*/  FFMA R3, R2, R3, 0.10640415549278259277 ;  /* 0x3dd9ea6c02037423 */ /* 0x000fc80000000003 */
[----:B------:R-:W-:-:S04]  /*0de0*/  FFMA R3, R2, R3, -0.14207722246646881104 ;  /* 0xbe117cb102037423 */ /* 0x000fc80000000003 */
[----:B------:R-:W-:-:S04]  /*0df0*/  FFMA R3, R2, R3, 0.19993925094604492188 ;  /* 0x3e4cbce002037423 */ /* 0x000fc80000000003 */
[----:B------:R-:W-:-:S04]  /*0e00*/  FFMA R3, R2, R3, -0.33333197236061096191 ;  /* 0xbeaaaa7d02037423 */ /* 0x000fc80000000003 */
[----:B------:R-:W-:-:S04]  /*0e10*/  FMUL R2, R2, R3 ;  /* 0x0000000302027220 */ /* 0x000fc80000400000 */
[----:B------:R-:W-:Y:S01]  /*0e20*/  FFMA R2, R2, R11, R11 ;  /* 0x0000000b02027223 */ /* 0x000fe2000000000b */
[----:B------:R-:W-:-:S03]  /*0e30*/  FSEL R11, R15, 1.8663789033889770508, P3 ;  /* 0x3feee5810f0b7808 */ /* 0x000fc60001800000 */
[----:B------:R-:W-:Y:S01]  /*0e40*/  FFMA R3, R15, 1.6832555532455444336, -R2 ;  /* 0x3fd774eb0f037823 */ /* 0x000fe20000000802 */
[----:B------:R-:W-:-:S04]  /*0e50*/  FSEL R12, R2, -R2, P3 ;  /* 0x80000002020c7208 */ /* 0x000fc80001800000 */
[----:B------:R-:W-:Y:S01]  /*0e60*/  FSEL R16, R3, R2, P3 ;  /* 0x0000000203107208 */ /* 0x000fe20001800000 */
[----:B------:R-:W-:Y:S01]  /*0e70*/  @!P0 FFMA R16, R11, 1.6832555532455444336, R12 ;  /* 0x3fd774eb0b108823 */ /* 0x000fe2000000000c */
[----:B------:R-:W-:Y:S01]  /*0e80*/  IMAD.MOV.U32 R2, RZ, RZ, 0x53c8d4f1 ;  /* 0x53c8d4f1ff027424 */ /* 0x000fe200078e00ff */
[----:B------:R-:W-:Y:S01]  /*0e90*/  @!P4 FSEL R16, R4, 0.78539818525314331055, !P0 ;  /* 0x3f490fdb0410c808 */ /* 0x000fe20004000000 */
[----:B------:R-:W-:Y:S02]  /*0ea0*/  IMAD.MOV.U32 R3, RZ, RZ, 0x400921fb ;  /* 0x400921fbff037424 */ /* 0x000fe400078e00ff */
[----:B------:R-:W-:Y:S01]  /*0eb0*/  FADD R4, |R5|, |R0| ;  /* 0x4000000005047221 */ /* 0x000fe20000000200 */
[----:B------:R-:W-:Y:S01]  /*0ec0*/  IMAD.MOV.U32 R12, RZ, RZ, 0x1 ;  /* 0x00000001ff0c7424 */ /* 0x000fe200078e00ff */
[----:B------:R-:W-:-:S03]  /*0ed0*/  @!P1 FSEL R16, RZ, 3.1415927410125732422, P0 ;  /* 0x40490fdbff109808 */ /* 0x000fc60000000000 */
[----:B------:R-:W-:Y:S02]  /*0ee0*/  FSETP.NAN.AND P0, PT, R4, R4, PT ;  /* 0x000000040400720b */ /* 0x000fe40003f08000 */
[----:B0-----:R-:W-:Y:S01]  /*0ef0*/  DFMA R14, R12, -R2, 1 ;  /* 0x3ff000000c0e742b */ /* 0x001fe20000000802 */
[----:B------:R-:W-:-:S04]  /*0f00*/  LOP3.LUT R11, R16, 0x80000000, R5, 0xb8, !PT ;  /* 0x80000000100b7812 */ /* 0x000fc800078eb805 */
[----:B------:R-:W-:-:S03]  /*0f10*/  FSEL R11, R4, R11, P0 ;  /* 0x0000000b040b7208 */ /* 0x000fc60000000000 */
[----:B------:R-:W-:Y:S02]  /*0f20*/  DFMA R14, R14, R14, R14 ;  /* 0x0000000e0e0e722b */ /* 0x000fe4000000000e */
[----:B------:R-:W-:-:S06]  /*0f30*/  FMUL R11, R11, 180 ;  /* 0x433400000b0b7820 */ /* 0x000fcc0000400000 */
[----:B------:R-:W-:Y:S01]  /*0f40*/  DFMA R14, R12, R14, R12 ;  /* 0x0000000e0c0e722b */ /* 0x000fe2000000000c */
[----:B------:R-:W0:Y:S07]  /*0f50*/  F2F.F64.F32 R12, R11 ;  /* 0x0000000b000c7310 */ /* 0x000e2e0000201800 */
[----:B------:R-:W-:-:S08]  /*0f60*/  DFMA R16, R14, -R2, 1 ;  /* 0x3ff000000e10742b */ /* 0x000fd00000000802 */
[----:B------:R-:W-:Y:S01]  /*0f70*/  DFMA R16, R14, R16, R14 ;  /* 0x000000100e10722b */ /* 0x000fe2000000000e */
[----:B0-----:R-:W-:-:S07]  /*0f80*/  FSETP.GEU.AND P1, PT, |R13|, 6.5827683646048100446e-37, PT ;  /* 0x036000000d00780b */ /* 0x001fce0003f2e200 */
[----:B------:R-:W-:-:S08]  /*0f90*/  DMUL R14, R12, R16 ;  /* 0x000000100c0e7228 */ /* 0x000fd00000000000 */
[----:B------:R-:W-:-:S08]  /*0fa0*/  DFMA R2, R14, -R2, R12 ;  /* 0x800000020e02722b */ /* 0x000fd0000000000c */
[----:B------:R-:W-:-:S10]  /*0fb0*/  DFMA R2, R16, R2, R14 ;  /* 0x000000021002722b */ /* 0x000fd4000000000e */
[----:B------:R-:W-:-:S05]  /*0fc0*/  FFMA R4, RZ, 2.1426990032196044922, R3 ;  /* 0x400921fbff047823 */ /* 0x000fca0000000003 */
[----:B------:R-:W-:-:S13]  /*0fd0*/  FSETP.GT.AND P0, PT, |R4|, 1.469367938527859385e-39, PT ;  /* 0x001000000400780b */ /* 0x000fda0003f04200 */
[----:B------:R-:W-:Y:S05]  /*0fe0*/  @P0 BRA P1, `(.L_x_123) ;  /* 0x0000000000080947 */ /* 0x000fea0000800000 */
[----:B------:R-:W-:-:S07]  /*0ff0*/  MOV R22, 0x1010 ;  /* 0x0000101000167802 */ /* 0x000fce0000000f00 */
[----:B------:R-:W-:Y:S05]  /*1000*/  CALL.REL.NOINC `($__internal_0_$__cuda_sm20_div_rn_f64_full) ;  /* 0x0000000000887944 */ /* 0x000fea0003c00000 */
.L_x_123:
[----:B------:R-:W-:Y:S05]  /*1010*/  BSYNC.RECONVERGENT B0 ;  /* 0x0000000000007941 */ /* 0x000fea0003800200 */
.L_x_122:
[----:B------:R-:W0:Y:S01]  /*1020*/  LDC.64 R12, c[0x0][0x390] ;  /* 0x0000e400ff0c7b82 */ /* 0x000e220000000a00 */
[----:B------:R-:W1:Y:S01]  /*1030*/  F2F.F32.F64 R2, R2 ;  /* 0x0000000200027310 */ /* 0x000e620000301000 */
[----:B0-----:R-:W-:-:S05]  /*1040*/  IMAD.WIDE R10, R10, 0x4, R12 ;  /* 0x000000040a0a7825 */ /* 0x001fca00078e020c */
[----:B-1----:R0:W-:Y:S01]  /*1050*/  STG.E desc[UR6][R10.64], R2 ;  /* 0x000000020a007986 */ /* 0x0021e2000c101906 */
[----:B------:R-:W-:Y:S05]  /*1060*/  @P2 EXIT ;  /* 0x000000000000294d */ /* 0x000fea0003800000 */
[----:B------:R1:W5:Y:S01]  /*1070*/  LDG.E R8, desc[UR6][R8.64] ;  /* 0x0000000608087981 */ /* 0x000362000c1e1900 */
[----:B------:R-:W2:Y:S01]  /*1080*/  MUFU.RCP R4, R5 ;  /* 0x0000000500047308 */ /* 0x000ea20000001000 */
[----:B------:R-:W-:Y:S07]  /*1090*/  BSSY.RECONVERGENT B0, `(.L_x_124) ;  /* 0x000000c000007945 */ /* 0x000fee0003800200 */
[----:B------:R-:W3:Y:S01]  /*10a0*/  FCHK P0, R0, R5 ;  /* 0x0000000500007302 */ /* 0x000ee20000000000 */
[----:B--2---:R-:W-:-:S04]  /*10b0*/  FFMA R3, -R5, R4, 1 ;  /* 0x3f80000005037423 */ /* 0x004fc80000000104 */
[----:B------:R-:W-:-:S04]  /*10c0*/  FFMA R3, R4, R3, R4 ;  /* 0x0000000304037223 */ /* 0x000fc80000000004 */
[----:B------:R-:W-:-:S04]  /*10d0*/  FFMA R4, R0, R3, RZ ;  /* 0x0000000300047223 */ /* 0x000fc800000000ff */
[----:B0-----:R-:W-:-:S04]  /*10e0*/  FFMA R10, -R5, R4, R0 ;  /* 0x00000004050a7223 */ /* 0x001fc80000000100 */
[----:B------:R-:W-:Y:S01]  /*10f0*/  FFMA R3, R3, R10, R4 ;  /* 0x0000000a03037223 */ /* 0x000fe20000000004 */
[----:B-1-3--:R-:W-:Y:S06]  /*1100*/  @!P0 BRA `(.L_x_125) ;  /* 0x0000000000108947 */ /* 0x00afec0003800000 */
[----:B------:R-:W-:Y:S01]  /*1110*/  IMAD.MOV.U32 R3, RZ, RZ, R0 ;  /* 0x000000ffff037224 */ /* 0x000fe200078e0000 */
[----:B------:R-:W-:Y:S01]  /*1120*/  MOV R14, 0x1150 ;  /* 0x00001150000e7802 */ /* 0x000fe20000000f00 */
[----:B------:R-:W-:-:S07]  /*1130*/  IMAD.MOV.U32 R4, RZ, RZ, R5 ;  /* 0x000000ffff047224 */ /* 0x000fce00078e0005 */
[----:B-----5:R-:W-:Y:S05]  /*1140*/  CALL.REL.NOINC `($__internal_1_$__cuda_sm3x_div_rn_noftz_f32_slowpath) ;  /* 0x0000000400787944 */ /* 0x020fea0003c00000 */
.L_x_125:
[----:B------:R-:W-:Y:S05]  /*1150*/  BSYNC.RECONVERGENT B0 ;  /* 0x0000000000007941 */ /* 0x000fea0003800200 */
.L_x_124:
[----:B------:R-:W0:Y:S01]  /*1160*/  F2F.F64.F32 R10, R3 ;  /* 0x00000003000a7310 */ /* 0x000e220000201800 */
[----:B------:R-:W-:Y:S01]  /*1170*/  MOV R0, 0x8 ;  /* 0x0000000800007802 */ /* 0x000fe20000000f00 */
[----:B-----5:R1:W-:Y:S01]  /*1180*/  STL [R1], R8 ;  /* 0x0000000801007387 */ /* 0x0203e20000100800 */
[----:B------:R-:W2:Y:S02]  /*1190*/  LDCU.64 UR4, c[0x4][URZ] ;  /* 0x01000000ff0477ac */ /* 0x000ea40008000a00 */
[----:B------:R1:W3:Y:S03]  /*11a0*/  LDC.64 R14, c[0x4][R0] ;  /* 0x01000000000e7b82 */ /* 0x0002e60000000a00 */
[----:B------:R-:W4:Y:S01]  /*11b0*/  F2F.F64.F32 R12, R2 ;  /* 0x00000002000c7310 */ /* 0x000f220000201800 */
[----:B0-----:R1:W-:Y:S01]  /*11c0*/  STL.64 [R1+0x8], R10 ;  /* 0x0000080a01007387 */ /* 0x0013e20000100a00 */
[----:B--2---:R-:W-:-:S03]  /*11d0*/  IMAD.U32 R4, RZ, RZ, UR4 ;  /* 0x00000004ff047e24 */ /* 0x004fc6000f8e00ff */
[----:B----4-:R1:W-:Y:S01]  /*11e0*/  STL.64 [R1+0x10], R12 ;  /* 0x0000100c01007387 */ /* 0x0103e20000100a00 */
[----:B------:R-:W-:-:S07]  /*11f0*/  IMAD.U32 R5, RZ, RZ, UR5 ;  /* 0x00000005ff057e24 */ /* 0x000fce000f8e00ff */
[----:B------:R-:W-:-:S07]  /*1200*/  LEPC R20, `(.L_x_126) ;  /* 0x000000001014794e */ /* 0x000fce0000000000 */
[----:B-1-3--:R-:W-:Y:S05]  /*1210*/  CALL.ABS.NOINC R14 ;  /* 0x000000000e007343 */ /* 0x00afea0003c00000 */
.L_x_126:
[----:B------:R-:W-:Y:S05]  /*1220*/  EXIT ;  /* 0x000000000000794d */ /* 0x000fea0003800000 */
        .weak           $__internal_0_$__cuda_sm20_div_rn_f64_full
        .type           $__internal_0_$__cuda_sm20_div_rn_f64_full,@function
        .size           $__internal_0_$__cuda_sm20_div_rn_f64_full,($__internal_1_$__cuda_sm3x_div_rn_noftz_f32_slowpath - $__internal_0_$__cuda_sm20_div_rn_f64_full)
$__internal_0_$__cuda_sm20_div_rn_f64_full:
[----:B------:R-:W-:Y:S01]  /*1230*/  IMAD.MOV.U32 R3, RZ, RZ, 0x3ff921fb ;  /* 0x3ff921fbff037424 */ /* 0x000fe200078e00ff */
[C---:B------:R-:W-:Y:S01]  /*1240*/  FSETP.GEU.AND P1, PT, |R13|.reuse, 1.469367938527859385e-39, PT ;  /* 0x001000000d00780b */ /* 0x040fe20003f2e200 */
[----:B------:R-:W-:Y:S01]  /*1250*/  IMAD.MOV.U32 R2, RZ, RZ, 0x53c8d4f1 ;  /* 0x53c8d4f1ff027424 */ /* 0x000fe200078e00ff */
[----:B------:R-:W-:Y:S01]  /*1260*/  LOP3.LUT R4, R13, 0x7ff00000, RZ, 0xc0, !PT ;  /* 0x7ff000000d047812 */ /* 0x000fe200078ec0ff */
[----:B------:R-:W0:Y:S01]  /*1270*/  MUFU.RCP64H R17, R3 ;  /* 0x0000000300117308 */ /* 0x000e220000001800 */
[----:B------:R-:W-:Y:S01]  /*1280*/  IMAD.MOV.U32 R16, RZ, RZ, 0x1 ;  /* 0x00000001ff107424 */ /* 0x000fe200078e00ff */
[----:B------:R-:W-:Y:S01]  /*1290*/  BSSY.RECONVERGENT B1, `(.L_x_127) ;  /* 0x0000045000017945 */ /* 0x000fe20003800200 */
[----:B------:R-:W-:Y:S01]  /*12a0*/  IMAD.MOV.U32 R11, RZ, RZ, 0x1ca00000 ;  /* 0x1ca00000ff0b7424 */ /* 0x000fe200078e00ff */
[----:B------:R-:W-:Y:S01]  /*12b0*/  ISETP.GE.U32.AND P0, PT, R4, 0x40000000, PT ;  /* 0x400000000400780c */ /* 0x000fe20003f06070 */
[----:B------:R-:W-:Y:S02]  /*12c0*/  IMAD.MOV.U32 R23, RZ, RZ, R4 ;  /* 0x000000ffff177224 */ /* 0x000fe400078e0004 */
[----:B------:R-:W-:Y:S01]  /*12d0*/  IMAD.MOV.U32 R24, RZ, RZ, 0x40000000 ;  /* 0x40000000ff187424 */ /* 0x000fe200078e00ff */
[----:B------:R-:W-:-:S04]  /*12e0*/  SEL R11, R11, 0x63400000, !P0 ;  /* 0x634000000b0b7807 */ /* 0x000fc80004000000 */
[----:B------:R-:W-:-:S04]  /*12f0*/  @!P1 LOP3.LUT R20, R11, 0x80000000, R13, 0xf8, !PT ;  /* 0x800000000b149812 */ /* 0x000fc800078ef80d */
[----:B------:R-:W-:Y:S01]  /*1300*/  @!P1 LOP3.LUT R21, R20, 0x100000, RZ, 0xfc, !PT ;  /* 0x0010000014159812 */ /* 0x000fe200078efcff */
[----:B0-----:R-:W-:Y:S01]  /*1310*/  DFMA R14, R16, -R2, 1 ;  /* 0x3ff00000100e742b */ /* 0x001fe20000000802 */
[----:B------:R-:W-:-:S07]  /*1320*/  @!P1 IMAD.MOV.U32 R20, RZ, RZ, RZ ;  /* 0x000000ffff149224 */ /* 0x000fce00078e00ff */
[----:B------:R-:W-:-:S08]  /*1330*/  DFMA R14, R14, R14, R14 ;  /* 0x0000000e0e0e722b */ /* 0x000fd0000000000e */
[----:B------:R-:W-:Y:S01]  /*1340*/  DFMA R16, R16, R14, R16 ;  /* 0x0000000e1010722b */ /* 0x000fe20000000010 */
[----:B------:R-:W-:Y:S01]  /*1350*/  LOP3.LUT R15, R11, 0x800fffff, R13, 0xf8, !PT ;  /* 0x800fffff0b0f7812 */ /* 0x000fe200078ef80d */
[----:B------:R-:W-:-:S06]  /*1360*/  IMAD.MOV.U32 R14, RZ, RZ, R12 ;  /* 0x000000ffff0e7224 */ /* 0x000fcc00078e000c */
[----:B------:R-:W-:Y:S02]  /*1370*/  DFMA R18, R16, -R2, 1 ;  /* 0x3ff000001012742b */ /* 0x000fe40000000802 */
[----:B------:R-:W-:-:S06]  /*1380*/  @!P1 DFMA R14, R14, 2, -R20 ;  /* 0x400000000e0e982b */ /* 0x000fcc0000000814 */
[----:B------:R-:W-:-:S04]  /*1390*/  DFMA R18, R16, R18, R16 ;  /* 0x000000121012722b */ /* 0x000fc80000000010 */
[----:B------:R-:W-:-:S04]  /*13a0*/  @!P1 LOP3.LUT R23, R15, 0x7ff00000, RZ, 0xc0, !PT ;  /* 0x7ff000000f179812 */ /* 0x000fc800078ec0ff */
[----:B------:R-:W-:Y:S01]  /*13b0*/  DMUL R16, R18, R14 ;  /* 0x0000000e12107228 */ /* 0x000fe20000000000 */
[----:B------:R-:W-:-:S05]  /*13c0*/  VIADD R25, R23, 0xffffffff ;  /* 0xffffffff17197836 */ /* 0x000fca0000000000 */
[----:B------:R-:W-:Y:S01]  /*13d0*/  ISETP.GT.U32.AND P0, PT, R25, 0x7feffffe, PT ;  /* 0x7feffffe1900780c */ /* 0x000fe20003f04070 */
[----:B------:R-:W-:Y:S01]  /*13e0*/  VIADD R25, R24, 0xffffffff ;  /* 0xffffffff18197836 */ /* 0x000fe20000000000 */
[----:B------:R-:W-:-:S04]  /*13f0*/  DFMA R20, R16, -R2, R14 ;  /* 0x800000021014722b */ /* 0x000fc8000000000e */
[----:B------:R-:W-:-:S04]  /*1400*/  ISETP.GT.U32.OR P0, PT, R25, 0x7feffffe, P0 ;  /* 0x7feffffe1900780c */ /* 0x000fc80000704470 */
[----:B------:R-:W-:-:S09]  /*1410*/  DFMA R20, R18, R20, R16 ;  /* 0x000000141214722b */ /* 0x000fd20000000010 */
[----:B------:R-:W-:Y:S05]  /*1420*/  @P0 BRA `(.L_x_128) ;  /* 0x0000000000680947 */ /* 0x000fea0003800000 */
[----:B------:R-:W-:Y:S02]  /*1430*/  IMAD.MOV.U32 R13, RZ, RZ, 0x40000000 ;  /* 0x40000000ff0d7424 */ /* 0x000fe400078e00ff */
[----:B------:R-:W-:-:S03]  /*1440*/  IMAD.MOV.U32 R12, RZ, RZ, RZ ;  /* 0x000000ffff0c7224 */ /* 0x000fc600078e00ff */
[----:B------:R-:W-:-:S04]  /*1450*/  VIADDMNMX R4, R4, -R13, 0xb9600000, !PT ;  /* 0xb960000004047446 */ /* 0x000fc8000780090d */
[----:B------:R-:W-:-:S05]  /*1460*/  VIMNMX R4, PT, PT, R4, 0x46a00000, PT ;  /* 0x46a0000004047848 */ /* 0x000fca0003fe0100 */
[----:B------:R-:W-:-:S04]  /*1470*/  IMAD.IADD R11, R4, 0x1, -R11 ;  /* 0x00000001040b7824 */ /* 0x000fc800078e0a0b */
[----:B------:R-:W-:-:S06]  /*1480*/  VIADD R13, R11, 0x7fe00000 ;  /* 0x7fe000000b0d7836 */ /* 0x000fcc0000000000 */
[----:B------:R-:W-:-:S10]  /*1490*/  DMUL R16, R20, R12 ;  /* 0x0000000c14107228 */ /* 0x000fd40000000000 */
[----:B------:R-:W-:-:S13]  /*14a0*/  FSETP.GTU.AND P0, PT, |R17|, 1.469367938527859385e-39, PT ;  /* 0x001000001100780b */ /* 0x000fda0003f0c200 */
[----:B------:R-:W-:Y:S05]  /*14b0*/  @P0 BRA `(.L_x_129) ;  /* 0x0000000000880947 */ /* 0x000fea0003800000 */
[----:B------:R-:W-:Y:S01]  /*14c0*/  DFMA R2, R20, -R2, R14 ;  /* 0x800000021402722b */ /* 0x000fe2000000000e */
[----:B------:R-:W-:-:S09]  /*14d0*/  IMAD.MOV.U32 R12, RZ, RZ, RZ ;  /* 0x000000ffff0c7224 */ /* 0x000fd200078e00ff */
[C---:B------:R-:W-:Y:S02]  /*14e0*/  FSETP.NEU.AND P0, PT, R3.reuse, RZ, PT ;  /* 0x000000ff0300720b */ /* 0x040fe40003f0d000 */
[----:B------:R-:W-:-:S04]  /*14f0*/  LOP3.LUT R2, R3, 0x400921fb, RZ, 0x3c, !PT ;  /* 0x400921fb03027812 */ /* 0x000fc800078e3cff */
[----:B------:R-:W-:-:S04]  /*1500*/  LOP3.LUT R15, R2, 0x80000000, RZ, 0xc0, !PT ;  /* 0x80000000020f7812 */ /* 0x000fc800078ec0ff */
[----:B------:R-:W-:-:S03]  /*1510*/  LOP3.LUT R13, R15, R13, RZ, 0xfc, !PT ;  /* 0x0000000d0f0d7212 */ /* 0x000fc600078efcff */
[----:B------:R-:W-:Y:S05]  /*1520*/  @!P0 BRA `(.L_x_129) ;  /* 0x00000000006c8947 */ /* 0x000fea0003800000 */
[----:B------:R-:W-:Y:S01]  /*1530*/  IMAD.MOV R3, RZ, RZ, -R11 ;  /* 0x000000ffff037224 */ /* 0x000fe200078e0a0b */
[----:B------:R-:W-:Y:S01]  /*1540*/  DMUL.RP R12, R20, R12 ;  /* 0x0000000c140c7228 */ /* 0x000fe20000008000 */
[----:B------:R-:W-:Y:S01]  /*1550*/  IMAD.MOV.U32 R2, RZ, RZ, RZ ;  /* 0x000000ffff027224 */ /* 0x000fe200078e00ff */
[----:B------:R-:W-:-:S05]  /*1560*/  IADD3 R11, PT, PT, -R11, -0x43300000, RZ ;  /* 0xbcd000000b0b7810 */ /* 0x000fca0007ffe1ff */
[----:B------:R-:W-:-:S03]  /*1570*/  DFMA R2, R16, -R2, R20 ;  /* 0x800000021002722b */ /* 0x000fc60000000014 */
[----:B------:R-:W-:-:S07]  /*1580*/  LOP3.LUT R15, R13, R15, RZ, 0x3c, !PT ;  /* 0x0000000f0d0f7212 */ /* 0x000fce00078e3cff */
[----:B------:R-:W-:-:S04]  /*1590*/  FSETP.NEU.AND P0, PT, |R3|, R11, PT ;  /* 0x0000000b0300720b */ /* 0x000fc80003f0d200 */
[----:B------:R-:W-:Y:S02]  /*15a0*/  FSEL R16, R12, R16, !P0 ;  /* 0x000000100c107208 */ /* 0x000fe40004000000 */
[----:B------:R-:W-:Y:S01]  /*15b0*/  FSEL R17, R15, R17, !P0 ;  /* 0x000000110f117208 */ /* 0x000fe20004000000 */
[----:B------:R-:W-:Y:S06]  /*15c0*/  BRA `(.L_x_129) ;  /* 0x0000000000447947 */ /* 0x000fec0003800000 */
.L_x_128:
[----:B------:R-:W-:-:S14]  /*15d0*/  DSETP.NAN.AND P0, PT, R12, R12, PT ;  /* 0x0000000c0c00722a */ /* 0x000fdc0003f08000 */
[----:B------:R-:W-:Y:S05]  /*15e0*/  @P0 BRA `(.L_x_130) ;  /* 0x0000000000340947 */ /* 0x000fea0003800000 */
[----:B------:R-:W-:Y:S01]  /*15f0*/  ISETP.NE.AND P0, PT, R23, R24, PT ;  /* 0x000000181700720c */ /* 0x000fe20003f05270 */
[----:B------:R-:W-:Y:S02]  /*1600*/  IMAD.MOV.U32 R16, RZ, RZ, 0x0 ;  /* 0x00000000ff107424 */ /* 0x000fe400078e00ff */
[----:B------:R-:W-:-:S10]  /*1610*/  IMAD.MOV.U32 R17, RZ, RZ, -0x80000 ;  /* 0xfff80000ff117424 */ /* 0x000fd400078e00ff */
[----:B------:R-:W-:Y:S05]  /*1620*/  @!P0 BRA `(.L_x_129) ;  /* 0x00000000002c8947 */ /* 0x000fea0003800000 */
[----:B------:R-:W-:Y:S02]  /*1630*/  ISETP.NE.AND P0, PT, R23, 0x7ff00000, PT ;  /* 0x7ff000001700780c */ /* 0x000fe40003f05270 */
[----:B------:R-:W-:Y:S02]  /*1640*/  LOP3.LUT R12, R13, 0x400921fb, RZ, 0x3c, !PT ;  /* 0x400921fb0d0c7812 */ /* 0x000fe400078e3cff */
[----:B------:R-:W-:Y:S02]  /*1650*/  ISETP.EQ.OR P0, PT, R24, RZ, !P0 ;  /* 0x000000ff1800720c */ /* 0x000fe40004702670 */
[----:B------:R-:W-:-:S11]  /*1660*/  LOP3.LUT R17, R12, 0x80000000, RZ, 0xc0, !PT ;  /* 0x800000000c117812 */ /* 0x000fd600078ec0ff */
[----:B------:R-:W-:Y:S01]  /*1670*/  @P0 LOP3.LUT R2, R17, 0x7ff00000, RZ, 0xfc, !PT ;  /* 0x7ff0000011020812 */ /* 0x000fe200078efcff */
[----:B------:R-:W-:Y:S02]  /*1680*/  @!P0 IMAD.MOV.U32 R16, RZ, RZ, RZ ;  /* 0x000000ffff108224 */ /* 0x000fe400078e00ff */
[----:B------:R-:W-:Y:S02]  /*1690*/  @P0 IMAD.MOV.U32 R16, RZ, RZ, RZ ;  /* 0x000000ffff100224 */ /* 0x000fe400078e00ff */
[----:B------:R-:W-:Y:S01]  /*16a0*/  @P0 IMAD.MOV.U32 R17, RZ, RZ, R2 ;  /* 0x000000ffff110224 */ /* 0x000fe200078e0002 */
[----:B------:R-:W-:Y:S06]  /*16b0*/  BRA `(.L_x_129) ;  /* 0x0000000000087947 */ /* 0x000fec0003800000 */
.L_x_130:
[----:B------:R-:W-:Y:S01]  /*16c0*/  LOP3.LUT R17, R13, 0x80000, RZ, 0xfc, !PT ;  /* 0x000800000d117812 */ /* 0x000fe200078efcff */
[----:B------:R-:W-:-:S07]  /*16d0*/  IMAD.MOV.U32 R16, RZ, RZ, R12 ;  /* 0x000000ffff107224 */ /* 0x000fce00078e000c */
.L_x_129:
[----:B------:R-:W-:Y:S05]  /*16e0*/  BSYNC.RECONVERGENT B1 ;  /* 0x0000000000017941 */ /* 0x000fea0003800200 */
.L_x_127:
[----:B------:R-:W-:Y:S02]  /*16f0*/  IMAD.MOV.U32 R23, RZ, RZ, 0x0 ;  /* 0x00000000ff177424 */ /* 0x000fe400078e00ff */
[----:B------:R-:W-:Y:S02]  /*1700*/  IMAD.MOV.U32 R2, RZ, RZ, R16 ;  /* 0x000000ffff027224 */ /* 0x000fe400078e0010 */
[----:B------:R-:W-:Y:S01]  /*1710*/  IMAD.MOV.U32 R3, RZ, RZ, R17 ;  /* 0x000000ffff037224 */ /* 0x000fe200078e0011 */
[----:B------:R-:W-:Y:S06]  /*1720*/  RET.REL.NODEC R22 `(sobelAndSuppression) ;  /* 0xffffffe816347950 */ /* 0x000fec0003c3ffff */
        .weak           $__internal_1_$__cuda_sm3x_div_rn_noftz_f32_slowpath
        .type           $__internal_1_$__cuda_sm3x_div_rn_noftz_f32_slowpath,@function
        .size           $__internal_1_$__cuda_sm3x_div_rn_noftz_f32_slowpath,(.L_x_144 - $__internal_1_$__cuda_sm3x_div_rn_noftz_f32_slowpath)
$__internal_1_$__cuda_sm3x_div_rn_noftz_f32_slowpath:
[--C-:B------:R-:W-:Y:S01]  /*1730*/  SHF.R.U32.HI R11, RZ, 0x17, R4.reuse ;  /* 0x00000017ff0b7819 */ /* 0x100fe20000011604 */
[----:B------:R-:W-:Y:S01]  /*1740*/  BSSY.RECONVERGENT B1, `(.L_x_131) ;  /* 0x0000063000017945 */ /* 0x000fe20003800200 */
[----:B------:R-:W-:Y:S01]  /*1750*/  SHF.R.U32.HI R13, RZ, 0x17, R3 ;  /* 0x00000017ff0d7819 */ /* 0x000fe20000011603 */
[----:B------:R-:W-:Y:S01]  /*1760*/  IMAD.MOV.U32 R16, RZ, RZ, R4 ;  /* 0x000000ffff107224 */ /* 0x000fe200078e0004 */
[----:B------:R-:W-:Y:S02]  /*1770*/  LOP3.LUT R11, R11, 0xff, RZ, 0xc0, !PT ;  /* 0x000000ff0b0b7812 */ /* 0x000fe400078ec0ff */
[----:B------:R-:W-:-:S03]  /*1780*/  LOP3.LUT R18, R13, 0xff, RZ, 0xc0, !PT ;  /* 0x000000ff0d127812 */ /* 0x000fc600078ec0ff */
[----:B------:R-:W-:Y:S02]  /*1790*/  VIADD R17, R11, 0xffffffff ;  /* 0xffffffff0b117836 */ /* 0x000fe40000000000 */
[----:B------:R-:W-:-:S03]  /*17a0*/  VIADD R15, R18, 0xffffffff ;  /* 0xffffffff120f7836 */ /* 0x000fc60000000000 */
[----:B------:R-:W-:-:S04]  /*17b0*/  ISETP.GT.U32.AND P0, PT, R17, 0xfd, PT ;  /* 0x000000fd1100780c */ /* 0x000fc80003f04070 */
[----:B------:R-:W-:-:S13]  /*17c0*/  ISETP.GT.U32.OR P0, PT, R15, 0xfd, P0 ;  /* 0x000000fd0f00780c */ /* 0x000fda0000704470 */
[----:B------:R-:W-:Y:S01]  /*17d0*/  @!P0 IMAD.MOV.U32 R13, RZ, RZ, RZ ;  /* 0x000000ffff0d8224 */ /* 0x000fe200078e00ff */
[----:B------:R-:W-:Y:S06]  /*17e0*/  @!P0 BRA `(.L_x_132) ;  /* 0x00000000005c8947 */ /* 0x000fec0003800000 */
[----:B------:R-:W-:Y:S02]  /*17f0*/  FSETP.GTU.FTZ.AND P0, PT, |R3|, +INF , PT ;  /* 0x7f8000000300780b */ /* 0x000fe40003f1c200 */
[----:B------:R-:W-:-:S04]  /*1800*/  FSETP.GTU.FTZ.AND P1, PT, |R4|, +INF , PT ;  /* 0x7f8000000400780b */ /* 0x000fc80003f3c200 */
[----:B------:R-:W-:-:S13]  /*1810*/  PLOP3.LUT P0, PT, P0, P1, PT, 0xf8, 0x8f ;  /* 0x00000000008f781c */ /* 0x000fda0000703f70 */
[----:B------:R-:W-:Y:S05]  /*1820*/  @P0 BRA `(.L_x_133) ;  /* 0x00000004004c0947 */ /* 0x000fea0003800000 */
[----:B------:R-:W-:-:S13]  /*1830*/  LOP3.LUT P0, RZ, R16, 0x7fffffff, R3, 0xc8, !PT ;  /* 0x7fffffff10ff7812 */ /* 0x000fda000780c803 */
[----:B------:R-:W-:Y:S05]  /*1840*/  @!P0 BRA `(.L_x_134) ;  /* 0x00000004003c8947 */ /* 0x000fea0003800000 */
[C---:B------:R-:W-:Y:S02]  /*1850*/  FSETP.NEU.FTZ.AND P4, PT, |R3|.reuse, +INF , PT ;  /* 0x7f8000000300780b */ /* 0x040fe40003f9d200 */
[----:B------:R-:W-:Y:S02]  /*1860*/  FSETP.NEU.FTZ.AND P1, PT, |R4|, +INF , PT ;  /* 0x7f8000000400780b */ /* 0x000fe40003f3d200 */
[----:B------:R-:W-:-:S11]  /*1870*/  FSETP.NEU.FTZ.AND P0, PT, |R3|, +INF , PT ;  /* 0x7f8000000300780b */ /* 0x000fd60003f1d200 */
[----:B------:R-:W-:Y:S05]  /*1880*/  @!P1 BRA !P4, `(.L_x_134) ;  /* 0x00000004002c9947 */ /* 0x000fea0006000000 */
[----:B------:R-:W-:-:S04]  /*1890*/  LOP3.LUT P4, RZ, R3, 0x7fffffff, RZ, 0xc0, !PT ;  /* 0x7fffffff03ff7812 */ /* 0x000fc8000788c0ff */
[----:B------:R-:W-:-:S13]  /*18a0*/  PLOP3.LUT P1, PT, P1, P4, PT, 0x2f, 0xf2 ;  /* 0x0000000000f2781c */ /* 0x000fda0000f28577 */
[----:B------:R-:W-:Y:S05]  /*18b0*/  @P1 BRA `(.L_x_135) ;  /* 0x0000000400181947 */ /* 0x000fea0003800000 */
[----:B------:R-:W-:-:S04]  /*18c0*/  LOP3.LUT P1, RZ, R16, 0x7fffffff, RZ, 0xc0, !PT ;  /* 0x7fffffff10ff7812 */ /* 0x000fc8000782c0ff */
[----:B------:R-:W-:-:S13]  /*18d0*/  PLOP3.LUT P0, PT, P0, P1, PT, 0x2f, 0xf2 ;  /* 0x0000000000f2781c */ /* 0x000fda0000702577 */
[----:B------:R-:W-:Y:S05]  /*18e0*/  @P0 BRA `(.L_x_136) ;  /* 0x0000000400000947 */ /* 0x000fea0003800000 */
[----:B------:R-:W-:Y:S02]  /*18f0*/  ISETP.GE.AND P0, PT, R15, RZ, PT ;  /* 0x000000ff0f00720c */ /* 0x000fe40003f06270 */
[----:B------:R-:W-:-:S11]  /*1900*/  ISETP.GE.AND P1, PT, R17, RZ, PT ;  /* 0x000000ff1100720c */ /* 0x000fd60003f26270 */
[----:B------:R-:W-:Y:S02]  /*1910*/  @P0 IMAD.MOV.U32 R13, RZ, RZ, RZ ;  /* 0x000000ffff0d0224 */ /* 0x000fe400078e00ff */
[----:B------:R-:W-:Y:S01]  /*1920*/  @!P0 FFMA R3, R3, 1.84467440737095516160e+19, RZ ;  /* 0x5f80000003038823 */ /* 0x000fe200000000ff */
[----:B------:R-:W-:Y:S02]  /*1930*/  @!P0 IMAD.MOV.U32 R13, RZ, RZ, -0x40 ;  /* 0xffffffc0ff0d8424 */ /* 0x000fe400078e00ff */
[----:B------:R-:W-:Y:S02]  /*1940*/  @!P1 FFMA R16, R4, 1.84467440737095516160e+19, RZ ;  /* 0x5f80000004109823 */ /* 0x000fe400000000ff */
[----:B------:R-:W-:-:S07]  /*1950*/  @!P1 VIADD R13, R13, 0x40 ;  /* 0x000000400d0d9836 */ /* 0x000fce0000000000 */
.L_x_132:
[----:B------:R-:W-:Y:S01]  /*1960*/  LEA R15, R11, 0xc0800000, 0x17 ;  /* 0xc08000000b0f7811 */ /* 0x000fe200078eb8ff */
[----:B------:R-:W-:Y:S01]  /*1970*/  VIADD R18, R18, 0xffffff81 ;  /* 0xffffff8112127836 */ /* 0x000fe20000000000 */
[----:B------:R-:W-:Y:S03]  /*1980*/  BSSY.RECONVERGENT B2, `(.L_x_137) ;  /* 0x0000035000027945 */ /* 0x000fe60003800200 */
[----:B------:R-:W-:Y:S02]  /*1990*/  IMAD.IADD R17, R16, 0x1, -R15 ;  /* 0x0000000110117824 */ /* 0x000fe400078e0a0f */
[C---:B------:R-:W-:Y:S01]  /*19a0*/  IMAD R3, R18.reuse, -0x800000, R3 ;  /* 0xff80000012037824 */ /* 0x040fe200078e0203 */
[----:B------:R-:W-:Y:S01]  /*19b0*/  IADD3 R18, PT, PT, R18, 0x7f, -R11 ;  /* 0x0000007f12127810 */ /* 0x000fe20007ffe80b */
[----:B------:R-:W0:Y:S01]  /*19c0*/  MUFU.RCP R16, R17 ;  /* 0x0000001100107308 */ /* 0x000e220000001000 */
[----:B------:R-:W-:-:S03]  /*19d0*/  FADD.FTZ R20, -R17, -RZ ;  /* 0x800000ff11147221 */ /* 0x000fc60000010100 */
[----:B------:R-:W-:Y:S02]  /*19e0*/  IMAD.IADD R18, R18, 0x1, R13 ;  /* 0x0000000112127824 */ /* 0x000fe400078e020d */
[----:B0-----:R-:W-:-:S04]  /*19f0*/  FFMA R15, R16, R20, 1 ;  /* 0x3f800000100f7423 */ /* 0x001fc80000000014 */
[----:B------:R-:W-:-:S04]  /*1a00*/  FFMA R16, R16, R15, R16 ;  /* 0x0000000f10107223 */ /* 0x000fc80000000010 */
[----:B------:R-:W-:-:S04]  /*1a10*/  FFMA R15, R3, R16, RZ ;  /* 0x00000010030f7223 */ /* 0x000fc800000000ff */
[----:B------:R-:W-:-:S04]  /*1a20*/  FFMA R19, R20, R15, R3 ;  /* 0x0000000f14137223 */ /* 0x000fc80000000003 */
[----:B------:R-:W-:-:S04]  /*1a30*/  FFMA R15, R16, R19, R15 ;  /* 0x00000013100f7223 */ /* 0x000fc8000000000f */
[----:B------:R-:W-:-:S04]  /*1a40*/  FFMA R20, R20, R15, R3 ;  /* 0x0000000f14147223 */ /* 0x000fc80000000003 */
[----:B------:R-:W-:-:S05]  /*1a50*/  FFMA R3, R16, R20, R15 ;  /* 0x0000001410037223 */ /* 0x000fca000000000f */
[----:B------:R-:W-:-:S04]  /*1a60*/  SHF.R.U32.HI R11, RZ, 0x17, R3 ;  /* 0x00000017ff0b7819 */ /* 0x000fc80000011603 */
[----:B------:R-:W-:-:S05]  /*1a70*/  LOP3.LUT R11, R11, 0xff, RZ, 0xc0, !PT ;  /* 0x000000ff0b0b7812 */ /* 0x000fca00078ec0ff */
[----:B------:R-:W-:-:S04]  /*1a80*/  IMAD.IADD R17, R11, 0x1, R18 ;  /* 0x000000010b117824 */ /* 0x000fc800078e0212 */
[----:B------:R-:W-:-:S05]  /*1a90*/  VIADD R11, R17, 0xffffffff ;  /* 0xffffffff110b7836 */ /* 0x000fca0000000000 */
[----:B------:R-:W-:-:S13]  /*1aa0*/  ISETP.GE.U32.AND P0, PT, R11, 0xfe, PT ;  /* 0x000000fe0b00780c */ /* 0x000fda0003f06070 */
[----:B------:R-:W-:Y:S05]  /*1ab0*/  @!P0 BRA `(.L_x_138) ;  /* 0x0000000000808947 */ /* 0x000fea0003800000 */
[----:B------:R-:W-:-:S13]  /*1ac0*/  ISETP.GT.AND P0, PT, R17, 0xfe, PT ;  /* 0x000000fe1100780c */ /* 0x000fda0003f04270 */
[----:B------:R-:W-:Y:S05]  /*1ad0*/  @P0 BRA `(.L_x_139) ;  /* 0x00000000006c0947 */ /* 0x000fea0003800000 */
[----:B------:R-:W-:-:S13]  /*1ae0*/  ISETP.GE.AND P0, PT, R17, 0x1, PT ;  /* 0x000000011100780c */ /* 0x000fda0003f06270 */
[----:B------:R-:W-:Y:S05]  /*1af0*/  @P0 BRA `(.L_x_140) ;  /* 0x0000000000740947 */ /* 0x000fea0003800000 */
[----:B------:R-:W-:Y:S02]  /*1b00*/  ISETP.GE.AND P0, PT, R17, -0x18, PT ;  /* 0xffffffe81100780c */ /* 0x000fe40003f06270 */
[----:B------:R-:W-:-:S11]  /*1b10*/  LOP3.LUT R3, R3, 0x80000000, RZ, 0xc0, !PT ;  /* 0x8000000003037812 */ /* 0x000fd600078ec0ff */
[----:B------:R-:W-:Y:S05]  /*1b20*/  @!P0 BRA `(.L_x_140) ;  /* 0x0000000000688947 */ /* 0x000fea0003800000 */
[CCC-:B------:R-:W-:Y:S01]  /*1b30*/  FFMA.RZ R11, R16.reuse, R20.reuse, R15.reuse ;  /* 0x00000014100b7223 */ /* 0x1c0fe2000000c00f */
[C---:B------:R-:W-:Y:S01]  /*1b40*/  VIADD R18, R17.reuse, 0x20 ;  /* 0x0000002011127836 */ /* 0x040fe20000000000 */
[C---:B------:R-:W-:Y:S02]  /*1b50*/  ISETP.NE.AND P4, PT, R17.reuse, RZ, PT ;  /* 0x000000ff1100720c */ /* 0x040fe40003f85270 */
[----:B------:R-:W-:Y:S02]  /*1b60*/  ISETP.NE.AND P1, PT, R17, RZ, PT ;  /* 0x000000ff1100720c */ /* 0x000fe40003f25270 */
[----:B------:R-:W-:Y:S01]  /*1b70*/  LOP3.LUT R13, R11, 0x7fffff, RZ, 0xc0, !PT ;  /* 0x007fffff0b0d7812 */ /* 0x000fe200078ec0ff */
[CCC-:B------:R-:W-:Y:S01]  /*1b80*/  FFMA.RP R11, R16.reuse, R20.reuse, R15.reuse ;  /* 0x00000014100b7223 */ /* 0x1c0fe2000000800f */
[----:B------:R-:W-:Y:S01]  /*1b90*/  FFMA.RM R16, R16, R20, R15 ;  /* 0x0000001410107223 */ /* 0x000fe2000000400f */
[----:B------:R-:W-:Y:S01]  /*1ba0*/  IMAD.MOV R15, RZ, RZ, -R17 ;  /* 0x000000ffff0f7224 */ /* 0x000fe200078e0a11 */
[----:B------:R-:W-:-:S03]  /*1bb0*/  LOP3.LUT R13, R13, 0x800000, RZ, 0xfc, !PT ;  /* 0x008000000d0d7812 */ /* 0x000fc600078efcff */
[----:B------:R-:W-:Y:S02]  /*1bc0*/  FSETP.NEU.FTZ.AND P0, PT, R11, R16, PT ;  /* 0x000000100b00720b */ /* 0x000fe40003f1d000 */
[----:B------:R-:W-:Y:S02]  /*1bd0*/  SHF.L.U32 R18, R13, R18, RZ ;  /* 0x000000120d127219 */ /* 0x000fe400000006ff */
[----:B------:R-:W-:Y:S02]  /*1be0*/  SEL R16, R15, RZ, P4 ;  /* 0x000000ff0f107207 */ /* 0x000fe40002000000 */
[----:B------:R-:W-:Y:S02]  /*1bf0*/  ISETP.NE.AND P1, PT, R18, RZ, P1 ;  /* 0x000000ff1200720c */ /* 0x000fe40000f25270 */
[----:B------:R-:W-:Y:S02]  /*1c00*/  SHF.R.U32.HI R16, RZ, R16, R13 ;  /* 0x00000010ff107219 */ /* 0x000fe4000001160d */
[----:B------:R-:W-:-:S02]  /*1c10*/  PLOP3.LUT P0, PT, P0, P1, PT, 0xf8, 0x8f ;  /* 0x00000000008f781c */ /* 0x000fc40000703f70 */
[----:B------:R-:W-:Y:S02]  /*1c20*/  SHF.R.U32.HI R18, RZ, 0x1, R16 ;  /* 0x00000001ff127819 */ /* 0x000fe40000011610 */
[----:B------:R-:W-:-:S04]  /*1c30*/  SEL R11, RZ, 0x1, !P0 ;  /* 0x00000001ff0b7807 */ /* 0x000fc80004000000 */
[----:B------:R-:W-:-:S04]  /*1c40*/  LOP3.LUT R11, R11, 0x1, R18, 0xf8, !PT ;  /* 0x000000010b0b7812 */ /* 0x000fc800078ef812 */
[----:B------:R-:W-:-:S05]  /*1c50*/  LOP3.LUT R11, R11, R16, RZ, 0xc0, !PT ;  /* 0x000000100b0b7212 */ /* 0x000fca00078ec0ff */
[----:B------:R-:W-:-:S05]  /*1c60*/  IMAD.IADD R18, R18, 0x1, R11 ;  /* 0x0000000112127824 */ /* 0x000fca00078e020b */
[----:B------:R-:W-:Y:S01]  /*1c70*/  LOP3.LUT R3, R18, R3, RZ, 0xfc, !PT ;  /* 0x0000000312037212 */ /* 0x000fe200078efcff */
[----:B------:R-:W-:Y:S06]  /*1c80*/  BRA `(.L_x_140) ;  /* 0x0000000000107947 */ /* 0x000fec0003800000 */
.L_x_139:
[----:B------:R-:W-:-:S04]  /*1c90*/  LOP3.LUT R3, R3, 0x80000000, RZ, 0xc0, !PT ;  /* 0x8000000003037812 */ /* 0x000fc800078ec0ff */
[----:B------:R-:W-:Y:S01]  /*1ca0*/  LOP3.LUT R3, R3, 0x7f800000, RZ, 0xfc, !PT ;  /* 0x7f80000003037812 */ /* 0x000fe200078efcff */
[----:B------:R-:W-:Y:S06]  /*1cb0*/  BRA `(.L_x_140) ;  /* 0x0000000000047947 */ /* 0x000fec0003800000 */
.L_x_138:
[----:B------:R-:W-:-:S07]  /*1cc0*/  IMAD R3, R18, 0x800000, R3 ;  /* 0x0080000012037824 */ /* 0x000fce00078e0203 */
.L_x_140:
[----:B------:R-:W-:Y:S05]  /*1cd0*/  BSYNC.RECONVERGENT B2 ;  /* 0x0000000000027941 */ /* 0x000fea0003800200 */
.L_x_137:
[----:B------:R-:W-:Y:S05]  /*1ce0*/  BRA `(.L_x_141) ;  /* 0x0000000000207947 */ /* 0x000fea0003800000 */
.L_x_136:
[----:B------:R-:W-:-:S04]  /*1cf0*/  LOP3.LUT R3, R16, 0x80000000, R3, 0x48, !PT ;  /* 0x8000000010037812 */ /* 0x000fc800078e4803 */
[----:B------:R-:W-:Y:S01]  /*1d00*/  LOP3.LUT R3, R3, 0x7f800000, RZ, 0xfc, !PT ;  /* 0x7f80000003037812 */ /* 0x000fe200078efcff */
[----:B------:R-:W-:Y:S06]  /*1d10*/  BRA `(.L_x_141) ;  /* 0x0000000000147947 */ /* 0x000fec0003800000 */
.L_x_135:
[----:B------:R-:W-:Y:S01]  /*1d20*/  LOP3.LUT R3, R16, 0x80000000, R3, 0x48, !PT ;  /* 0x8000000010037812 */ /* 0x000fe200078e4803 */
[----:B------:R-:W-:Y:S06]  /*1d30*/  BRA `(.L_x_141) ;  /* 0x00000000000c7947 */ /* 0x000fec0003800000 */
.L_x_134:
[----:B------:R-:W0:Y:S01]  /*1d40*/  MUFU.RSQ R3, -QNAN ;  /* 0xffc0000000037908 */ /* 0x000e220000001400 */
[----:B------:R-:W-:Y:S05]  /*1d50*/  BRA `(.L_x_141) ;  /* 0x0000000000047947 */ /* 0x000fea0003800000 */
.L_x_133:
[----:B------:R-:W-:-:S07]  /*1d60*/  FADD.FTZ R3, R3, R4 ;  /* 0x0000000403037221 */ /* 0x000fce0000010000 */
.L_x_141:
[----:B------:R-:W-:Y:S05]  /*1d70*/  BSYNC.RECONVERGENT B1 ;  /* 0x0000000000017941 */ /* 0x000fea0003800200 */
.L_x_131:
[----:B------:R-:W-:-:S04]  /*1d80*/  IMAD.MOV.U32 R15, RZ, RZ, 0x0 ;  /* 0x00000000ff0f7424 */ /* 0x000fc800078e00ff */
[----:B0-----:R-:W-:Y:S05]  /*1d90*/  RET.REL.NODEC R14 `(sobelAndSuppression) ;  /* 0xffffffe00e987950 */ /* 0x001fea0003c3ffff */
.L_x_142:
        /* <DEDUP_REMOVED lines=14> */
.L_x_144:


//--------------------- .nv.global.init           --------------------------
	.section	.nv.global.init,"aw",@progbits
.nv.global.init:
	.type		$str,@object
	.size		$str,(.L_0 - $str)
$str:
        /*0000*/ 	.byte	0x4d, 0x61, 0x67, 0x6e, 0x69, 0x74, 0x75, 0x64, 0x65, 0x3d, 0x25, 0x64, 0x20, 0x78, 0x3d, 0x25
        /*0010*/ 	.byte	0x66, 0x20, 0x61, 0x6e, 0x67, 0x6c, 0x65, 0x3d, 0x25, 0x66, 0x0a, 0x00
.L_0:


//--------------------- .nv.shared.reserved.0     --------------------------
	.section	.nv.shared.reserved.0,"aw",@nobits
	.weak		__nv_reservedSMEM_offset_0_alias
	.size		__nv_reservedSMEM_offset_0_alias, 0, 64
	.other		__nv_reservedSMEM_offset_0_alias,@"STO_CUDA_RESERVED_SHARED STV_DEFAULT"
__nv_reservedSMEM_offset_0_alias:
	.zero		0
	.zero		64


//--------------------- .nv.shared.oneBfs         --------------------------
	.section	.nv.shared.oneBfs,"aw",@nobits
	.sectionflags	@""
	.align	4
.nv.shared.oneBfs:
	.zero		9728


//--------------------- .nv.shared.nonMaximalSupression --------------------------
	.section	.nv.shared.nonMaximalSupression,"aw",@nobits
	.sectionflags	@""
	.align	4
.nv.shared.nonMaximalSupression:
	.zero		9728


//--------------------- .nv.shared.sobelAndSuppression --------------------------
	.section	.nv.shared.sobelAndSuppression,"aw",@nobits
	.sectionflags	@""
	.align	4
.nv.shared.sobelAndSuppression:
	.zero		9728


//--------------------- .nv.constant0.gaussianFilter --------------------------
	.section	.nv.constant0.gaussianFilter,"a",@progbits
	.sectionflags	@""
	.align	4
.nv.constant0.gaussianFilter:
	.zero		912


//--------------------- .nv.constant0.final_battle --------------------------
	.section	.nv.constant0.final_battle,"a",@progbits
	.sectionflags	@""
	.align	4
.nv.constant0.final_battle:
	.zero		904


//--------------------- .nv.constant0.oneBfs      --------------------------
	.section	.nv.constant0.oneBfs,"a",@progbits
	.sectionflags	@""
	.align	4
.nv.constant0.oneBfs:
	.zero		920


//--------------------- .nv.constant0.nonMaximalSupression --------------------------
	.section	.nv.constant0.nonMaximalSupression,"a",@progbits
	.sectionflags	@""
	.align	4
.nv.constant0.nonMaximalSupression:
	.zero		920


//--------------------- .nv.constant0.sobelAndSuppression --------------------------
	.section	.nv.constant0.sobelAndSuppression,"a",@progbits
	.sectionflags	@""
	.align	4
.nv.constant0.sobelAndSuppression:
	.zero		920


//--------------------- SYMBOLS --------------------------

	.type		.nv.reservedSmem.offset0,@object
	.size		.nv.reservedSmem.offset0,0x4
	.type		.nv.reservedSmem.cap,@object
	.size		.nv.reservedSmem.cap,0x4
	.type		vprintf,@function
